	.target	sm_90a

	.elftype	@"ET_EXEC"


//--------------------- .note.nv.tkinfo           --------------------------
	.section	.note.nv.tkinfo,"",@"SHT_NOTE"
	.sectionflags	@"SHF_NOTE_NV_TKINFO"
	.tkinfo
        /*0018*/ 	.word	0x00000002
        /*0030*/ 	.string	""
        /*0030*/ 	.string	"ptxas"
        /*0030*/ 	.string	"Cuda compilation tools, release 13.0, V13.0.88"
        /*0030*/ 	.string	"Build cuda_13.0.r13.0/compiler.36424714_0"
        /*0030*/ 	.string	"-arch sm_90a -m 64 "



//--------------------- .note.nv.cuinfo           --------------------------
	.section	.note.nv.cuinfo,"",@"SHT_NOTE"
	.sectionflags	@"SHF_NOTE_NV_CUINFO"
        /*0018*/ 	.short	0x0002
        /*001a*/ 	.short	0x005a
        /*001c*/ 	.short	0x0082
	.zero		2


//--------------------- .nv.info                  --------------------------
	.section	.nv.info,"",@"SHT_CUDA_INFO"
	.align	4


	//----- nvinfo : EIATTR_REGCOUNT
	.align		4
        /*0000*/ 	.byte	0x04, 0x2f
        /*0002*/ 	.short	(.L_15 - .L_14)
	.align		4
.L_14:
        /*0004*/ 	.word	index@(_ZN7cutlass13device_kernelINS_4gemm6kernel13GemmUniversalIN4cute5tupleIJiiiiEEENS1_10collective13CollectiveMmaINS1_34MainloopSm90TmaGmmaWarpSpecializedILi5ENS5_IJNS4_1CILi2EEENSA_ILi1EEESC_EEENS1_32KernelTmaWarpSpecializedPingpongEEENS5_IJNSA_ILi64EEENSA_ILi96EEENSA_ILi128EEEEEENS_10bfloat16_tENS5_IJlSC_lEEESK_SL_NS4_8TiledMMAINS4_8MMA_AtomIJNS4_4SM904GMMA27MMA_64x96x16_F32BF16BF16_SSILNSP_5MajorE0ELSR_0ELNSP_7ScaleInE1ELSS_1EEEEEENS4_6LayoutINS5_IJSC_SC_SC_EEENS5_IJNSA_ILi0EEESX_SX_EEEEENS5_IJNS4_10UnderscoreES10_S10_EEEEENS4_13SM90_TMA_LOADENS4_14ComposedLayoutINS4_7SwizzleILi3ELi4ELi3EEENS4_18smem_ptr_flag_bitsILi16EEENSV_INS5_IJNSA_ILi8EEESG_EEENS5_IJSG_SC_EEEEEEEvNS4_8identityENS4_23SM90_TMA_LOAD_MULTICASTES1D_vS1E_EENS_8epilogue10collective6detail29Sm90TmaWarpSpecializedAdapterINS1I_15DefaultEpilogueISK_SL_SL_NS1H_6thread17LinearCombinationISK_Li1EffLNS1M_9ScaleType4KindE0ELNS_15FloatRoundStyleE2ESK_EENS1_15EpilogueDefaultEEEEEvvEEEEvNT_6ParamsE)
        /*0008*/ 	.word	0x000000a8


	//----- nvinfo : EIATTR_FRAME_SIZE
	.align		4
.L_15:
        /*000c*/ 	.byte	0x04, 0x11
        /*000e*/ 	.short	(.L_17 - .L_16)
	.align		4
.L_16:
        /*0010*/ 	.word	index@(_ZN7cutlass13device_kernelINS_4gemm6kernel13GemmUniversalIN4cute5tupleIJiiiiEEENS1_10collective13CollectiveMmaINS1_34MainloopSm90TmaGmmaWarpSpecializedILi5ENS5_IJNS4_1CILi2EEENSA_ILi1EEESC_EEENS1_32KernelTmaWarpSpecializedPingpongEEENS5_IJNSA_ILi64EEENSA_ILi96EEENSA_ILi128EEEEEENS_10bfloat16_tENS5_IJlSC_lEEESK_SL_NS4_8TiledMMAINS4_8MMA_AtomIJNS4_4SM904GMMA27MMA_64x96x16_F32BF16BF16_SSILNSP_5MajorE0ELSR_0ELNSP_7ScaleInE1ELSS_1EEEEEENS4_6LayoutINS5_IJSC_SC_SC_EEENS5_IJNSA_ILi0EEESX_SX_EEEEENS5_IJNS4_10UnderscoreES10_S10_EEEEENS4_13SM90_TMA_LOADENS4_14ComposedLayoutINS4_7SwizzleILi3ELi4ELi3EEENS4_18smem_ptr_flag_bitsILi16EEENSV_INS5_IJNSA_ILi8EEESG_EEENS5_IJSG_SC_EEEEEEEvNS4_8identityENS4_23SM90_TMA_LOAD_MULTICASTES1D_vS1E_EENS_8epilogue10collective6detail29Sm90TmaWarpSpecializedAdapterINS1I_15DefaultEpilogueISK_SL_SL_NS1H_6thread17LinearCombinationISK_Li1EffLNS1M_9ScaleType4KindE0ELNS_15FloatRoundStyleE2ESK_EENS1_15EpilogueDefaultEEEEEvvEEEEvNT_6ParamsE)
        /*0014*/ 	.word	0x00000008


	//----- nvinfo : EIATTR_MIN_STACK_SIZE
	.align		4
.L_17:
        /*0018*/ 	.byte	0x04, 0x12
        /*001a*/ 	.short	(.L_19 - .L_18)
	.align		4
.L_18:
        /*001c*/ 	.word	index@(_ZN7cutlass13device_kernelINS_4gemm6kernel13GemmUniversalIN4cute5tupleIJiiiiEEENS1_10collective13CollectiveMmaINS1_34MainloopSm90TmaGmmaWarpSpecializedILi5ENS5_IJNS4_1CILi2EEENSA_ILi1EEESC_EEENS1_32KernelTmaWarpSpecializedPingpongEEENS5_IJNSA_ILi64EEENSA_ILi96EEENSA_ILi128EEEEEENS_10bfloat16_tENS5_IJlSC_lEEESK_SL_NS4_8TiledMMAINS4_8MMA_AtomIJNS4_4SM904GMMA27MMA_64x96x16_F32BF16BF16_SSILNSP_5MajorE0ELSR_0ELNSP_7ScaleInE1ELSS_1EEEEEENS4_6LayoutINS5_IJSC_SC_SC_EEENS5_IJNSA_ILi0EEESX_SX_EEEEENS5_IJNS4_10UnderscoreES10_S10_EEEEENS4_13SM90_TMA_LOADENS4_14ComposedLayoutINS4_7SwizzleILi3ELi4ELi3EEENS4_18smem_ptr_flag_bitsILi16EEENSV_INS5_IJNSA_ILi8EEESG_EEENS5_IJSG_SC_EEEEEEEvNS4_8identityENS4_23SM90_TMA_LOAD_MULTICASTES1D_vS1E_EENS_8epilogue10collective6detail29Sm90TmaWarpSpecializedAdapterINS1I_15DefaultEpilogueISK_SL_SL_NS1H_6thread17LinearCombinationISK_Li1EffLNS1M_9ScaleType4KindE0ELNS_15FloatRoundStyleE2ESK_EENS1_15EpilogueDefaultEEEEEvvEEEEvNT_6ParamsE)
        /*0020*/ 	.word	0x00000008
.L_19:


//--------------------- .nv.compat                --------------------------
	.section	.nv.compat,"",@"SHT_CUDA_COMPAT_INFO"
	.align	4
        /*0000*/ 	.byte	0x02, 0x09, 0x01, 0x00, 0x02, 0x02, 0x04, 0x00, 0x02, 0x05, 0x05, 0x00, 0x03, 0x07, 0x01, 0x01
        /*0010*/ 	.byte	0x02, 0x03, 0x01, 0x00, 0x02, 0x06, 0x01, 0x00, 0x04, 0x0b, 0x08, 0x00, 0x00, 0x00, 0x00, 0x00
        /*0020*/ 	.byte	0x00, 0x00, 0x00, 0x00


//--------------------- .nv.info._ZN7cutlass13device_kernelINS_4gemm6kernel13GemmUniversalIN4cute5tupleIJiiiiEEENS1_10collective13CollectiveMmaINS1_34MainloopSm90TmaGmmaWarpSpecializedILi5ENS5_IJNS4_1CILi2EEENSA_ILi1EEESC_EEENS1_32KernelTmaWarpSpecializedPingpongEEENS5_IJNSA_ILi64EEENSA_ILi96EEENSA_ILi128EEEEEENS_10bfloat16_tENS5_IJlSC_lEEESK_SL_NS4_8TiledMMAINS4_8MMA_AtomIJNS4_4SM904GMMA27MMA_64x96x16_F32BF16BF16_SSILNSP_5MajorE0ELSR_0ELNSP_7ScaleInE1ELSS_1EEEEEENS4_6LayoutINS5_IJSC_SC_SC_EEENS5_IJNSA_ILi0EEESX_SX_EEEEENS5_IJNS4_10UnderscoreES10_S10_EEEEENS4_13SM90_TMA_LOADENS4_14ComposedLayoutINS4_7SwizzleILi3ELi4ELi3EEENS4_18smem_ptr_flag_bitsILi16EEENSV_INS5_IJNSA_ILi8EEESG_EEENS5_IJSG_SC_EEEEEEEvNS4_8identityENS4_23SM90_TMA_LOAD_MULTICASTES1D_vS1E_EENS_8epilogue10collective6detail29Sm90TmaWarpSpecializedAdapterINS1I_15DefaultEpilogueISK_SL_SL_NS1H_6thread17LinearCombinationISK_Li1EffLNS1M_9ScaleType4KindE0ELNS_15FloatRoundStyleE2ESK_EENS1_15EpilogueDefaultEEEEEvvEEEEvNT_6ParamsE --------------------------
	.section	.nv.info._ZN7cutlass13device_kernelINS_4gemm6kernel13GemmUniversalIN4cute5tupleIJiiiiEEENS1_10collective13CollectiveMmaINS1_34MainloopSm90TmaGmmaWarpSpecializedILi5ENS5_IJNS4_1CILi2EEENSA_ILi1EEESC_EEENS1_32KernelTmaWarpSpecializedPingpongEEENS5_IJNSA_ILi64EEENSA_ILi96EEENSA_ILi128EEEEEENS_10bfloat16_tENS5_IJlSC_lEEESK_SL_NS4_8TiledMMAINS4_8MMA_AtomIJNS4_4SM904GMMA27MMA_64x96x16_F32BF16BF16_SSILNSP_5MajorE0ELSR_0ELNSP_7ScaleInE1ELSS_1EEEEEENS4_6LayoutINS5_IJSC_SC_SC_EEENS5_IJNSA_ILi0EEESX_SX_EEEEENS5_IJNS4_10UnderscoreES10_S10_EEEEENS4_13SM90_TMA_LOADENS4_14ComposedLayoutINS4_7SwizzleILi3ELi4ELi3EEENS4_18smem_ptr_flag_bitsILi16EEENSV_INS5_IJNSA_ILi8EEESG_EEENS5_IJSG_SC_EEEEEEEvNS4_8identityENS4_23SM90_TMA_LOAD_MULTICASTES1D_vS1E_EENS_8epilogue10collective6detail29Sm90TmaWarpSpecializedAdapterINS1I_15DefaultEpilogueISK_SL_SL_NS1H_6thread17LinearCombinationISK_Li1EffLNS1M_9ScaleType4KindE0ELNS_15FloatRoundStyleE2ESK_EENS1_15EpilogueDefaultEEEEEvvEEEEvNT_6ParamsE,"",@"SHT_CUDA_INFO"
	.sectionflags	@""
	.align	4


	//----- nvinfo : EIATTR_CUDA_API_VERSION
	.align		4
        /*0000*/ 	.byte	0x04, 0x37
        /*0002*/ 	.short	(.L_21 - .L_20)
.L_20:
        /*0004*/ 	.word	0x00000082


	//----- nvinfo : EIATTR_KPARAM_INFO
	.align		4
.L_21:
        /*0008*/ 	.byte	0x04, 0x17
        /*000a*/ 	.short	(.L_23 - .L_22)
.L_22:
        /*000c*/ 	.word	0x00000000
        /*0010*/ 	.short	0x0000
        /*0012*/ 	.short	0x0070
        /*0014*/ 	.byte	0x00, 0xf0, 0x01, 0x10


	//----- nvinfo : EIATTR_SPARSE_MMA_MASK
	.align		4
.L_23:
        /*0018*/ 	.byte	0x03, 0x50
        /*001a*/ 	.short	0x0000


	//----- nvinfo : EIATTR_MAXREG_COUNT
	.align		4
        /*001c*/ 	.byte	0x03, 0x1b
        /*001e*/ 	.short	0x00a8


	//----- nvinfo : EIATTR_NUM_BARRIERS
	.align		4
        /*0020*/ 	.byte	0x02, 0x4c
        /*0022*/ 	.byte	0x01
	.zero		1


	//----- nvinfo : EIATTR_EXTERNS
	.align		4
        /*0024*/ 	.byte	0x04, 0x0f
        /*0026*/ 	.short	(.L_25 - .L_24)


	//   ....[0]....
	.align		4
.L_24:
        /*0028*/ 	.word	index@(__assertfail)


	//----- nvinfo : EIATTR_ANNOTATIONS
	.align		4
.L_25:
        /*002c*/ 	.byte	0x04, 0x55
        /*002e*/ 	.short	(.L_27 - .L_26)


	//   ....[0]....
.L_26:
        /*0030*/ 	.word	0x00000001
        /*0034*/ 	.byte	0xd0, 0x0d, 0x00, 0x00, 0x01, 0x00, 0x00, 0x00, 0x80, 0x14, 0x00, 0x00, 0x01, 0x00, 0x00, 0x00
        /*0044*/ 	.byte	0x10, 0x58, 0x00, 0x00, 0x01, 0x00, 0x00, 0x00, 0xf0, 0x64, 0x00, 0x00


	//----- nvinfo : EIATTR_MERCURY_ISA_VERSION
	.align		4
.L_27:
        /*0050*/ 	.byte	0x03, 0x5f
        /*0052*/ 	.short	0x0101


	//----- nvinfo : EIATTR_INT_WARP_WIDE_INSTR_OFFSETS
	.align		4
        /*0054*/ 	.byte	0x04, 0x31
        /*0056*/ 	.short	(.L_29 - .L_28)


	//   ....[0]....
.L_28:
        /*0058*/ 	.word	0x00000510


	//   ....[1]....
        /*005c*/ 	.word	0x00000530


	//   ....[2]....
        /*0060*/ 	.word	0x00000550


	//   ....[3]....
        /*0064*/ 	.word	0x00000610


	//   ....[4]....
        /*0068*/ 	.word	0x00000630


	//   ....[5]....
        /*006c*/ 	.word	0x00000690


	//   ....[6]....
        /*0070*/ 	.word	0x000007a0


	//   ....[7]....
        /*0074*/ 	.word	0x000007d0


	//   ....[8]....
        /*0078*/ 	.word	0x000024c0


	//----- nvinfo : EIATTR_COOP_GROUP_MASK_REGIDS
	.align		4
.L_29:
        /*007c*/ 	.byte	0x04, 0x29
        /*007e*/ 	.short	(.L_31 - .L_30)


	//   ....[0]....
.L_30:
        /*0080*/ 	.word	0xffffffff


	//   ....[1]....
        /*0084*/ 	.word	0xffffffff


	//   ....[2]....
        /*0088*/ 	.word	0xffffffff


	//   ....[3]....
        /*008c*/ 	.word	0xffffffff


	//   ....[4]....
        /*0090*/ 	.word	0xffffffff


	//   ....[5]....
        /*0094*/ 	.word	0xffffffff


	//   ....[6]....
        /*0098*/ 	.word	0xffffffff


	//----- nvinfo : EIATTR_COOP_GROUP_INSTR_OFFSETS
	.align		4
.L_31:
        /*009c*/ 	.byte	0x04, 0x28
        /*009e*/ 	.short	(.L_33 - .L_32)


	//   ....[0]....
.L_32:
        /*00a0*/ 	.word	0x00000070


	//   ....[1]....
        /*00a4*/ 	.word	0x00000080


	//   ....[2]....
        /*00a8*/ 	.word	0x00000140


	//   ....[3]....
        /*00ac*/ 	.word	0x000002f0


	//   ....[4]....
        /*00b0*/ 	.word	0x00000330


	//   ....[5]....
        /*00b4*/ 	.word	0x000003b0


	//   ....[6]....
        /*00b8*/ 	.word	0x00000980


	//----- nvinfo : EIATTR_REG_RECONFIG
	.align		4
.L_33:
        /*00bc*/ 	.byte	0x01, 0x54
	.zero		2


	//----- nvinfo : EIATTR_SYSCALL_OFFSETS
	.align		4
        /*00c0*/ 	.byte	0x04, 0x46
        /*00c2*/ 	.short	(.L_35 - .L_34)


	//   ....[0]....
.L_34:
        /*00c4*/ 	.word	0x00001970


	//----- nvinfo : EIATTR_MBARRIER_INSTR_OFFSETS
	.align		4
.L_35:
        /*00c8*/ 	.byte	0x04, 0x39
        /*00ca*/ 	.short	(.L_37 - .L_36)


	//   ....[0]....
.L_36:
        /*00cc*/ 	.word	0x00000240
        /*00d0*/ 	.word	0x000000ff
        /*00d4*/ 	.word	0x00000000
        /*00d8*/ 	.short	0x0100
        /*00da*/ 	.byte	0x08
	.zero		1


	//   ....[1]....
        /*00dc*/ 	.word	0x00000250
        /*00e0*/ 	.word	0x000000ff
        /*00e4*/ 	.word	0x00000028
        /*00e8*/ 	.short	0x0100
        /*00ea*/ 	.byte	0x08
	.zero		1


	//   ....[2]....
        /*00ec*/ 	.word	0x00000260
        /*00f0*/ 	.word	0x000000ff
        /*00f4*/ 	.word	0x00000008
        /*00f8*/ 	.short	0x0100
        /*00fa*/ 	.byte	0x08
	.zero		1


	//   ....[3]....
        /*00fc*/ 	.word	0x00000270
        /*0100*/ 	.word	0x000000ff
        /*0104*/ 	.word	0x00000030
        /*0108*/ 	.short	0x0100
        /*010a*/ 	.byte	0x08
	.zero		1


	//   ....[4]....
        /*010c*/ 	.word	0x00000280
        /*0110*/ 	.word	0x000000ff
        /*0114*/ 	.word	0x00000010
        /*0118*/ 	.short	0x0100
        /*011a*/ 	.byte	0x08
	.zero		1


	//   ....[5]....
        /*011c*/ 	.word	0x00000290
        /*0120*/ 	.word	0x000000ff
        /*0124*/ 	.word	0x00000038
        /*0128*/ 	.short	0x0100
        /*012a*/ 	.byte	0x08
	.zero		1


	//   ....[6]....
        /*012c*/ 	.word	0x000002a0
        /*0130*/ 	.word	0x000000ff
        /*0134*/ 	.word	0x00000018
        /*0138*/ 	.short	0x0100
        /*013a*/ 	.byte	0x08
	.zero		1


	//   ....[7]....
        /*013c*/ 	.word	0x000002b0
        /*0140*/ 	.word	0x000000ff
        /*0144*/ 	.word	0x00000040
        /*0148*/ 	.short	0x0100
        /*014a*/ 	.byte	0x08
	.zero		1


	//   ....[8]....
        /*014c*/ 	.word	0x000002c0
        /*0150*/ 	.word	0x000000ff
        /*0154*/ 	.word	0x00000020
        /*0158*/ 	.short	0x0100
        /*015a*/ 	.byte	0x08
	.zero		1


	//   ....[9]....
        /*015c*/ 	.word	0x000002d0
        /*0160*/ 	.word	0x000000ff
        /*0164*/ 	.word	0x00000048
        /*0168*/ 	.short	0x0100
        /*016a*/ 	.byte	0x08
	.zero		1


	//   ....[10]....
        /*016c*/ 	.word	0x00000820
        /*0170*/ 	.word	0x000000ff
        /*0174*/ 	.word	0x00000080
        /*0178*/ 	.short	0x0100
        /*017a*/ 	.byte	0x08
	.zero		1


	//   ....[11]....
        /*017c*/ 	.word	0x000008b0
        /*0180*/ 	.word	0x000000ff
        /*0184*/ 	.word	0x00000088
        /*0188*/ 	.short	0x0100
        /*018a*/ 	.byte	0x08
	.zero		1


	//   ....[12]....
        /*018c*/ 	.word	0x00000900
        /*0190*/ 	.word	0x000000ff
        /*0194*/ 	.word	0x00000060
        /*0198*/ 	.short	0x0100
        /*019a*/ 	.byte	0x09
	.zero		1


	//   ....[13]....
        /*019c*/ 	.word	0x00000910
        /*01a0*/ 	.word	0x000000ff
        /*01a4*/ 	.word	0x00000068
        /*01a8*/ 	.short	0x0100
        /*01aa*/ 	.byte	0x09
	.zero		1


	//   ....[14]....
        /*01ac*/ 	.word	0x00000920
        /*01b0*/ 	.word	0x000000ff
        /*01b4*/ 	.word	0x00000070
        /*01b8*/ 	.short	0x0100
        /*01ba*/ 	.byte	0x09
	.zero		1


	//   ....[15]....
        /*01bc*/ 	.word	0x00000930
        /*01c0*/ 	.word	0x000000ff
        /*01c4*/ 	.word	0x00000078
        /*01c8*/ 	.short	0x0100
        /*01ca*/ 	.byte	0x09
	.zero		1


	//   ....[16]....
        /*01cc*/ 	.word	0x00001830
        /*01d0*/ 	.word	0x000000ff
        /*01d4*/ 	.word	0xfffffff8
        /*01d8*/ 	.short	0x010a
        /*01da*/ 	.byte	0x2b
	.zero		1


	//   ....[17]....
        /*01dc*/ 	.word	0x000019f0
        /*01e0*/ 	.word	0x00000003
        /*01e4*/ 	.word	0x00000000
        /*01e8*/ 	.short	0x010a
        /*01ea*/ 	.byte	0x3f
	.zero		1


	//   ....[18]....
        /*01ec*/ 	.word	0x00001a30
        /*01f0*/ 	.word	0x00000003
        /*01f4*/ 	.word	0x00000000
        /*01f8*/ 	.short	0x010a
        /*01fa*/ 	.byte	0x3f
	.zero		1


	//   ....[19]....
        /*01fc*/ 	.word	0x00001ef0
        /*0200*/ 	.word	0x000000ff
        /*0204*/ 	.word	0x00000000
        /*0208*/ 	.short	0x010a
        /*020a*/ 	.byte	0x04
	.zero		1


	//   ....[20]....
        /*020c*/ 	.word	0x00001f30
        /*0210*/ 	.word	0x000000ff
        /*0214*/ 	.word	0x00000000
        /*0218*/ 	.short	0x010a
        /*021a*/ 	.byte	0x04
	.zero		1


	//   ....[21]....
        /*021c*/ 	.word	0x00002350
        /*0220*/ 	.word	0x00000005
        /*0224*/ 	.word	0x00000000
        /*0228*/ 	.short	0x0101
        /*022a*/ 	.byte	0x3f
	.zero		1


	//   ....[22]....
        /*022c*/ 	.word	0x00002460
        /*0230*/ 	.word	0x00000003
        /*0234*/ 	.word	0x00000000
        /*0238*/ 	.short	0x0101
        /*023a*/ 	.byte	0x30
	.zero		1


	//   ....[23]....
        /*023c*/ 	.word	0x00002560
        /*0240*/ 	.word	0x00000003
        /*0244*/ 	.word	0x00000000
        /*0248*/ 	.short	0x0101
        /*024a*/ 	.byte	0x3f
	.zero		1


	//   ....[24]....
        /*024c*/ 	.word	0x000025e0
        /*0250*/ 	.word	0x000000ff
        /*0254*/ 	.word	0x00000008
        /*0258*/ 	.short	0x010a
        /*025a*/ 	.byte	0x2b
	.zero		1


	//   ....[25]....
        /*025c*/ 	.word	0x00005850
        /*0260*/ 	.word	0x00000000
        /*0264*/ 	.word	0x00000000
        /*0268*/ 	.short	0x0101
        /*026a*/ 	.byte	0x30
	.zero		1


	//   ....[26]....
        /*026c*/ 	.word	0x00006170
        /*0270*/ 	.word	0x0000000c
        /*0274*/ 	.word	0x00000028
        /*0278*/ 	.short	0x010a
        /*027a*/ 	.byte	0x3f
	.zero		1


	//   ....[27]....
        /*027c*/ 	.word	0x00006620
        /*0280*/ 	.word	0x00000006
        /*0284*/ 	.word	0x00000088
        /*0288*/ 	.short	0x0101
        /*028a*/ 	.byte	0x3f
	.zero		1


	//   ....[28]....
        /*028c*/ 	.word	0x00006d40
        /*0290*/ 	.word	0x00000007
        /*0294*/ 	.word	0x00000000
        /*0298*/ 	.short	0x010a
        /*029a*/ 	.byte	0x3f
	.zero		1


	//   ....[29]....
        /*029c*/ 	.word	0x00006dc0
        /*02a0*/ 	.word	0x00000006
        /*02a4*/ 	.word	0x00000000
        /*02a8*/ 	.short	0x010a
        /*02aa*/ 	.byte	0x3f
	.zero		1


	//   ....[30]....
        /*02ac*/ 	.word	0x00006e50
        /*02b0*/ 	.word	0x00000007
        /*02b4*/ 	.word	0x00000000
        /*02b8*/ 	.short	0x010a
        /*02ba*/ 	.byte	0x3f
	.zero		1


	//   ....[31]....
        /*02bc*/ 	.word	0x00006ee0
        /*02c0*/ 	.word	0x00000006
        /*02c4*/ 	.word	0x00000000
        /*02c8*/ 	.short	0x010a
        /*02ca*/ 	.byte	0x3f
	.zero		1


	//   ....[32]....
        /*02cc*/ 	.word	0x00006f70
        /*02d0*/ 	.word	0x00000005
        /*02d4*/ 	.word	0x00000000
        /*02d8*/ 	.short	0x010a
        /*02da*/ 	.byte	0x3f
	.zero		1


	//   ....[33]....
        /*02dc*/ 	.word	0x00006fe0
        /*02e0*/ 	.word	0x00000003
        /*02e4*/ 	.word	0xfffffff8
        /*02e8*/ 	.short	0x010a
        /*02ea*/ 	.byte	0x3f
	.zero		1


	//   ....[34]....
        /*02ec*/ 	.word	0x00007030
        /*02f0*/ 	.word	0x00000003
        /*02f4*/ 	.word	0x00000000
        /*02f8*/ 	.short	0x010a
        /*02fa*/ 	.byte	0x3f
	.zero		1


	//   ....[35]....
        /*02fc*/ 	.word	0x00007090
        /*0300*/ 	.word	0x00000005
        /*0304*/ 	.word	0x00000000
        /*0308*/ 	.short	0x010a
        /*030a*/ 	.byte	0x3f
	.zero		1


	//   ....[36]....
        /*030c*/ 	.word	0x000070f0
        /*0310*/ 	.word	0x00000003
        /*0314*/ 	.word	0x00000008
        /*0318*/ 	.short	0x010a
        /*031a*/ 	.byte	0x3f
	.zero		1


	//   ....[37]....
        /*031c*/ 	.word	0x000071c0
        /*0320*/ 	.word	0x0000000c
        /*0324*/ 	.word	0x00000028
        /*0328*/ 	.short	0x010a
        /*032a*/ 	.byte	0x3f
	.zero		1


	//   ....[38]....
        /*032c*/ 	.word	0x00007290
        /*0330*/ 	.word	0x00000007
        /*0334*/ 	.word	0x00000000
        /*0338*/ 	.short	0x010a
        /*033a*/ 	.byte	0x3f
	.zero		1


	//   ....[39]....
        /*033c*/ 	.word	0x000072e0
        /*0340*/ 	.word	0x00000006
        /*0344*/ 	.word	0x00000000
        /*0348*/ 	.short	0x010a
        /*034a*/ 	.byte	0x3f
	.zero		1


	//   ....[40]....
        /*034c*/ 	.word	0x00007330
        /*0350*/ 	.word	0x00000007
        /*0354*/ 	.word	0x00000000
        /*0358*/ 	.short	0x010a
        /*035a*/ 	.byte	0x3f
	.zero		1


	//   ....[41]....
        /*035c*/ 	.word	0x00007380
        /*0360*/ 	.word	0x00000006
        /*0364*/ 	.word	0x00000000
        /*0368*/ 	.short	0x010a
        /*036a*/ 	.byte	0x3f
	.zero		1


	//----- nvinfo : EIATTR_NUM_MBARRIERS
	.align		4
.L_37:
        /*036c*/ 	.byte	0x03, 0x38
        /*036e*/ 	.short	0x0010


	//----- nvinfo : EIATTR_EXIT_INSTR_OFFSETS
	.align		4
        /*0370*/ 	.byte	0x04, 0x1c
        /*0372*/ 	.short	(.L_39 - .L_38)


	//   ....[0]....
.L_38:
        /*0374*/ 	.word	0x00001410


	//   ....[1]....
        /*0378*/ 	.word	0x00001470


	//   ....[2]....
        /*037c*/ 	.word	0x00005e70


	//   ....[3]....
        /*0380*/ 	.word	0x00005ea0


	//   ....[4]....
        /*0384*/ 	.word	0x00006fc0


	//----- nvinfo : EIATTR_MAX_THREADS
	.align		4
.L_39:
        /*0388*/ 	.byte	0x04, 0x05
        /*038a*/ 	.short	(.L_41 - .L_40)
.L_40:
        /*038c*/ 	.word	0x00000180
        /*0390*/ 	.word	0x00000001
        /*0394*/ 	.word	0x00000001


	//----- nvinfo : EIATTR_CRS_STACK_SIZE
	.align		4
.L_41:
        /*0398*/ 	.byte	0x04, 0x1e
        /*039a*/ 	.short	(.L_43 - .L_42)
.L_42:
        /*039c*/ 	.word	0x00000000


	//----- nvinfo : EIATTR_CBANK_PARAM_SIZE
	.align		4
.L_43:
        /*03a0*/ 	.byte	0x03, 0x19
        /*03a2*/ 	.short	0x0470


	//----- nvinfo : EIATTR_PARAM_CBANK
	.align		4
        /*03a4*/ 	.byte	0x04, 0x0a
        /*03a6*/ 	.short	(.L_45 - .L_44)
	.align		4
.L_44:
        /*03a8*/ 	.word	index@(.nv.constant0._ZN7cutlass13device_kernelINS_4gemm6kernel13GemmUniversalIN4cute5tupleIJiiiiEEENS1_10collective13CollectiveMmaINS1_34MainloopSm90TmaGmmaWarpSpecializedILi5ENS5_IJNS4_1CILi2EEENSA_ILi1EEESC_EEENS1_32KernelTmaWarpSpecializedPingpongEEENS5_IJNSA_ILi64EEENSA_ILi96EEENSA_ILi128EEEEEENS_10bfloat16_tENS5_IJlSC_lEEESK_SL_NS4_8TiledMMAINS4_8MMA_AtomIJNS4_4SM904GMMA27MMA_64x96x16_F32BF16BF16_SSILNSP_5MajorE0ELSR_0ELNSP_7ScaleInE1ELSS_1EEEEEENS4_6LayoutINS5_IJSC_SC_SC_EEENS5_IJNSA_ILi0EEESX_SX_EEEEENS5_IJNS4_10UnderscoreES10_S10_EEEEENS4_13SM90_TMA_LOADENS4_14ComposedLayoutINS4_7SwizzleILi3ELi4ELi3EEENS4_18smem_ptr_flag_bitsILi16EEENSV_INS5_IJNSA_ILi8EEESG_EEENS5_IJSG_SC_EEEEEEEvNS4_8identityENS4_23SM90_TMA_LOAD_MULTICASTES1D_vS1E_EENS_8epilogue10collective6detail29Sm90TmaWarpSpecializedAdapterINS1I_15DefaultEpilogueISK_SL_SL_NS1H_6thread17LinearCombinationISK_Li1EffLNS1M_9ScaleType4KindE0ELNS_15FloatRoundStyleE2ESK_EENS1_15EpilogueDefaultEEEEEvvEEEEvNT_6ParamsE)
        /*03ac*/ 	.short	0x0210
        /*03ae*/ 	.short	0x0470


	//----- nvinfo : EIATTR_SW_WAR
	.align		4
.L_45:
        /*03b0*/ 	.byte	0x04, 0x36
        /*03b2*/ 	.short	(.L_47 - .L_46)
.L_46:
        /*03b4*/ 	.word	0x00000008
.L_47:


//--------------------- .nv.callgraph             --------------------------
	.section	.nv.callgraph,"",@"SHT_CUDA_CALLGRAPH"
	.align	4
	.sectionentsize	8
	.align		4
        /*0000*/ 	.word	0x00000000
	.align		4
        /*0004*/ 	.word	0xffffffff
	.align		4
        /*0008*/ 	.word	index@(_ZN7cutlass13device_kernelINS_4gemm6kernel13GemmUniversalIN4cute5tupleIJiiiiEEENS1_10collective13CollectiveMmaINS1_34MainloopSm90TmaGmmaWarpSpecializedILi5ENS5_IJNS4_1CILi2EEENSA_ILi1EEESC_EEENS1_32KernelTmaWarpSpecializedPingpongEEENS5_IJNSA_ILi64EEENSA_ILi96EEENSA_ILi128EEEEEENS_10bfloat16_tENS5_IJlSC_lEEESK_SL_NS4_8TiledMMAINS4_8MMA_AtomIJNS4_4SM904GMMA27MMA_64x96x16_F32BF16BF16_SSILNSP_5MajorE0ELSR_0ELNSP_7ScaleInE1ELSS_1EEEEEENS4_6LayoutINS5_IJSC_SC_SC_EEENS5_IJNSA_ILi0EEESX_SX_EEEEENS5_IJNS4_10UnderscoreES10_S10_EEEEENS4_13SM90_TMA_LOADENS4_14ComposedLayoutINS4_7SwizzleILi3ELi4ELi3EEENS4_18smem_ptr_flag_bitsILi16EEENSV_INS5_IJNSA_ILi8EEESG_EEENS5_IJSG_SC_EEEEEEEvNS4_8identityENS4_23SM90_TMA_LOAD_MULTICASTES1D_vS1E_EENS_8epilogue10collective6detail29Sm90TmaWarpSpecializedAdapterINS1I_15DefaultEpilogueISK_SL_SL_NS1H_6thread17LinearCombinationISK_Li1EffLNS1M_9ScaleType4KindE0ELNS_15FloatRoundStyleE2ESK_EENS1_15EpilogueDefaultEEEEEvvEEEEvNT_6ParamsE)
	.align		4
        /*000c*/ 	.word	index@(__assertfail)
	.align		4
        /*0010*/ 	.word	0x00000000
	.align		4
        /*0014*/ 	.word	0xfffffffe
	.align		4
        /*0018*/ 	.word	0x00000000
	.align		4
        /*001c*/ 	.word	0xfffffffd
	.align		4
        /*0020*/ 	.word	0x00000000
	.align		4
        /*0024*/ 	.word	0xfffffffc


//--------------------- .nv.constant4             --------------------------
	.section	.nv.constant4,"a",@progbits
	.align	8
	.align		8
.nv.constant4:
        /*0000*/ 	.dword	__assertfail
	.align		8
        /*0008*/ 	.dword	__unnamed_1
	.align		8
        /*0010*/ 	.dword	_ZN40_INTERNAL_3b3ba2a0_4_k_cu_0e2c905e_169994cuda3std3__45__cpo5beginE
	.align		8
        /*0018*/ 	.dword	_ZN40_INTERNAL_3b3ba2a0_4_k_cu_0e2c905e_169994cuda3std3__45__cpo3endE
	.align		8
        /*0020*/ 	.dword	_ZN40_INTERNAL_3b3ba2a0_4_k_cu_0e2c905e_169994cuda3std3__45__cpo6cbeginE
	.align		8
        /*0028*/ 	.dword	_ZN40_INTERNAL_3b3ba2a0_4_k_cu_0e2c905e_169994cuda3std3__45__cpo4cendE
	.align		8
        /*0030*/ 	.dword	_ZN40_INTERNAL_3b3ba2a0_4_k_cu_0e2c905e_169994cuda3std3__442_GLOBAL__N__3b3ba2a0_4_k_cu_0e2c905e_169996ignoreE
	.align		8
        /*0038*/ 	.dword	_ZN40_INTERNAL_3b3ba2a0_4_k_cu_0e2c905e_169994cuda3std3__419piecewise_constructE
	.align		8
        /*0040*/ 	.dword	_ZN40_INTERNAL_3b3ba2a0_4_k_cu_0e2c905e_169994cuda3std3__48in_placeE
	.align		8
        /*0048*/ 	.dword	_ZN40_INTERNAL_3b3ba2a0_4_k_cu_0e2c905e_169994cuda3std6ranges3__45__cpo4swapE
	.align		8
        /*0050*/ 	.dword	_ZN40_INTERNAL_3b3ba2a0_4_k_cu_0e2c905e_169994cuda3std6ranges3__45__cpo9iter_moveE
	.align		8
        /*0058*/ 	.dword	_ZN40_INTERNAL_3b3ba2a0_4_k_cu_0e2c905e_169994cute7productE
	.align		8
        /*0060*/ 	.dword	_ZN40_INTERNAL_3b3ba2a0_4_k_cu_0e2c905e_169994cute1_E
	.align		8
        /*0068*/ 	.dword	$str$22
	.align		8
        /*0070*/ 	.dword	$str$23


//--------------------- .text._ZN7cutlass13device_kernelINS_4gemm6kernel13GemmUniversalIN4cute5tupleIJiiiiEEENS1_10collective13CollectiveMmaINS1_34MainloopSm90TmaGmmaWarpSpecializedILi5ENS5_IJNS4_1CILi2EEENSA_ILi1EEESC_EEENS1_32KernelTmaWarpSpecializedPingpongEEENS5_IJNSA_ILi64EEENSA_ILi96EEENSA_ILi128EEEEEENS_10bfloat16_tENS5_IJlSC_lEEESK_SL_NS4_8TiledMMAINS4_8MMA_AtomIJNS4_4SM904GMMA27MMA_64x96x16_F32BF16BF16_SSILNSP_5MajorE0ELSR_0ELNSP_7ScaleInE1ELSS_1EEEEEENS4_6LayoutINS5_IJSC_SC_SC_EEENS5_IJNSA_ILi0EEESX_SX_EEEEENS5_IJNS4_10UnderscoreES10_S10_EEEEENS4_13SM90_TMA_LOADENS4_14ComposedLayoutINS4_7SwizzleILi3ELi4ELi3EEENS4_18smem_ptr_flag_bitsILi16EEENSV_INS5_IJNSA_ILi8EEESG_EEENS5_IJSG_SC_EEEEEEEvNS4_8identityENS4_23SM90_TMA_LOAD_MULTICASTES1D_vS1E_EENS_8epilogue10collective6detail29Sm90TmaWarpSpecializedAdapterINS1I_15DefaultEpilogueISK_SL_SL_NS1H_6thread17LinearCombinationISK_Li1EffLNS1M_9ScaleType4KindE0ELNS_15FloatRoundStyleE2ESK_EENS1_15EpilogueDefaultEEEEEvvEEEEvNT_6ParamsE --------------------------
	.section	.text._ZN7cutlass13device_kernelINS_4gemm6kernel13GemmUniversalIN4cute5tupleIJiiiiEEENS1_10collective13CollectiveMmaINS1_34MainloopSm90TmaGmmaWarpSpecializedILi5ENS5_IJNS4_1CILi2EEENSA_ILi1EEESC_EEENS1_32KernelTmaWarpSpecializedPingpongEEENS5_IJNSA_ILi64EEENSA_ILi96EEENSA_ILi128EEEEEENS_10bfloat16_tENS5_IJlSC_lEEESK_SL_NS4_8TiledMMAINS4_8MMA_AtomIJNS4_4SM904GMMA27MMA_64x96x16_F32BF16BF16_SSILNSP_5MajorE0ELSR_0ELNSP_7ScaleInE1ELSS_1EEEEEENS4_6LayoutINS5_IJSC_SC_SC_EEENS5_IJNSA_ILi0EEESX_SX_EEEEENS5_IJNS4_10UnderscoreES10_S10_EEEEENS4_13SM90_TMA_LOADENS4_14ComposedLayoutINS4_7SwizzleILi3ELi4ELi3EEENS4_18smem_ptr_flag_bitsILi16EEENSV_INS5_IJNSA_ILi8EEESG_EEENS5_IJSG_SC_EEEEEEEvNS4_8identityENS4_23SM90_TMA_LOAD_MULTICASTES1D_vS1E_EENS_8epilogue10collective6detail29Sm90TmaWarpSpecializedAdapterINS1I_15DefaultEpilogueISK_SL_SL_NS1H_6thread17LinearCombinationISK_Li1EffLNS1M_9ScaleType4KindE0ELNS_15FloatRoundStyleE2ESK_EENS1_15EpilogueDefaultEEEEEvvEEEEvNT_6ParamsE,"ax",@progbits
	.align	128
.text._ZN7cutlass13device_kernelINS_4gemm6kernel13GemmUniversalIN4cute5tupleIJiiiiEEENS1_10collective13CollectiveMmaINS1_34MainloopSm90TmaGmmaWarpSpecializedILi5ENS5_IJNS4_1CILi2EEENSA_ILi1EEESC_EEENS1_32KernelTmaWarpSpecializedPingpongEEENS5_IJNSA_ILi64EEENSA_ILi96EEENSA_ILi128EEEEEENS_10bfloat16_tENS5_IJlSC_lEEESK_SL_NS4_8TiledMMAINS4_8MMA_AtomIJNS4_4SM904GMMA27MMA_64x96x16_F32BF16BF16_SSILNSP_5MajorE0ELSR_0ELNSP_7ScaleInE1ELSS_1EEEEEENS4_6LayoutINS5_IJSC_SC_SC_EEENS5_IJNSA_ILi0EEESX_SX_EEEEENS5_IJNS4_10UnderscoreES10_S10_EEEEENS4_13SM90_TMA_LOADENS4_14ComposedLayoutINS4_7SwizzleILi3ELi4ELi3EEENS4_18smem_ptr_flag_bitsILi16EEENSV_INS5_IJNSA_ILi8EEESG_EEENS5_IJSG_SC_EEEEEEEvNS4_8identityENS4_23SM90_TMA_LOAD_MULTICASTES1D_vS1E_EENS_8epilogue10collective6detail29Sm90TmaWarpSpecializedAdapterINS1I_15DefaultEpilogueISK_SL_SL_NS1H_6thread17LinearCombinationISK_Li1EffLNS1M_9ScaleType4KindE0ELNS_15FloatRoundStyleE2ESK_EENS1_15EpilogueDefaultEEEEEvvEEEEvNT_6ParamsE:
        .type           _ZN7cutlass13device_kernelINS_4gemm6kernel13GemmUniversalIN4cute5tupleIJiiiiEEENS1_10collective13CollectiveMmaINS1_34MainloopSm90TmaGmmaWarpSpecializedILi5ENS5_IJNS4_1CILi2EEENSA_ILi1EEESC_EEENS1_32KernelTmaWarpSpecializedPingpongEEENS5_IJNSA_ILi64EEENSA_ILi96EEENSA_ILi128EEEEEENS_10bfloat16_tENS5_IJlSC_lEEESK_SL_NS4_8TiledMMAINS4_8MMA_AtomIJNS4_4SM904GMMA27MMA_64x96x16_F32BF16BF16_SSILNSP_5MajorE0ELSR_0ELNSP_7ScaleInE1ELSS_1EEEEEENS4_6LayoutINS5_IJSC_SC_SC_EEENS5_IJNSA_ILi0EEESX_SX_EEEEENS5_IJNS4_10UnderscoreES10_S10_EEEEENS4_13SM90_TMA_LOADENS4_14ComposedLayoutINS4_7SwizzleILi3ELi4ELi3EEENS4_18smem_ptr_flag_bitsILi16EEENSV_INS5_IJNSA_ILi8EEESG_EEENS5_IJSG_SC_EEEEEEEvNS4_8identityENS4_23SM90_TMA_LOAD_MULTICASTES1D_vS1E_EENS_8epilogue10collective6detail29Sm90TmaWarpSpecializedAdapterINS1I_15DefaultEpilogueISK_SL_SL_NS1H_6thread17LinearCombinationISK_Li1EffLNS1M_9ScaleType4KindE0ELNS_15FloatRoundStyleE2ESK_EENS1_15EpilogueDefaultEEEEEvvEEEEvNT_6ParamsE,@function
        .size           _ZN7cutlass13device_kernelINS_4gemm6kernel13GemmUniversalIN4cute5tupleIJiiiiEEENS1_10collective13CollectiveMmaINS1_34MainloopSm90TmaGmmaWarpSpecializedILi5ENS5_IJNS4_1CILi2EEENSA_ILi1EEESC_EEENS1_32KernelTmaWarpSpecializedPingpongEEENS5_IJNSA_ILi64EEENSA_ILi96EEENSA_ILi128EEEEEENS_10bfloat16_tENS5_IJlSC_lEEESK_SL_NS4_8TiledMMAINS4_8MMA_AtomIJNS4_4SM904GMMA27MMA_64x96x16_F32BF16BF16_SSILNSP_5MajorE0ELSR_0ELNSP_7ScaleInE1ELSS_1EEEEEENS4_6LayoutINS5_IJSC_SC_SC_EEENS5_IJNSA_ILi0EEESX_SX_EEEEENS5_IJNS4_10UnderscoreES10_S10_EEEEENS4_13SM90_TMA_LOADENS4_14ComposedLayoutINS4_7SwizzleILi3ELi4ELi3EEENS4_18smem_ptr_flag_bitsILi16EEENSV_INS5_IJNSA_ILi8EEESG_EEENS5_IJSG_SC_EEEEEEEvNS4_8identityENS4_23SM90_TMA_LOAD_MULTICASTES1D_vS1E_EENS_8epilogue10collective6detail29Sm90TmaWarpSpecializedAdapterINS1I_15DefaultEpilogueISK_SL_SL_NS1H_6thread17LinearCombinationISK_Li1EffLNS1M_9ScaleType4KindE0ELNS_15FloatRoundStyleE2ESK_EENS1_15EpilogueDefaultEEEEEvvEEEEvNT_6ParamsE,(.L_x_171 - _ZN7cutlass13device_kernelINS_4gemm6kernel13GemmUniversalIN4cute5tupleIJiiiiEEENS1_10collective13CollectiveMmaINS1_34MainloopSm90TmaGmmaWarpSpecializedILi5ENS5_IJNS4_1CILi2EEENSA_ILi1EEESC_EEENS1_32KernelTmaWarpSpecializedPingpongEEENS5_IJNSA_ILi64EEENSA_ILi96EEENSA_ILi128EEEEEENS_10bfloat16_tENS5_IJlSC_lEEESK_SL_NS4_8TiledMMAINS4_8MMA_AtomIJNS4_4SM904GMMA27MMA_64x96x16_F32BF16BF16_SSILNSP_5MajorE0ELSR_0ELNSP_7ScaleInE1ELSS_1EEEEEENS4_6LayoutINS5_IJSC_SC_SC_EEENS5_IJNSA_ILi0EEESX_SX_EEEEENS5_IJNS4_10UnderscoreES10_S10_EEEEENS4_13SM90_TMA_LOADENS4_14ComposedLayoutINS4_7SwizzleILi3ELi4ELi3EEENS4_18smem_ptr_flag_bitsILi16EEENSV_INS5_IJNSA_ILi8EEESG_EEENS5_IJSG_SC_EEEEEEEvNS4_8identityENS4_23SM90_TMA_LOAD_MULTICASTES1D_vS1E_EENS_8epilogue10collective6detail29Sm90TmaWarpSpecializedAdapterINS1I_15DefaultEpilogueISK_SL_SL_NS1H_6thread17LinearCombinationISK_Li1EffLNS1M_9ScaleType4KindE0ELNS_15FloatRoundStyleE2ESK_EENS1_15EpilogueDefaultEEEEEvvEEEEvNT_6ParamsE)
        .other          _ZN7cutlass13device_kernelINS_4gemm6kernel13GemmUniversalIN4cute5tupleIJiiiiEEENS1_10collective13CollectiveMmaINS1_34MainloopSm90TmaGmmaWarpSpecializedILi5ENS5_IJNS4_1CILi2EEENSA_ILi1EEESC_EEENS1_32KernelTmaWarpSpecializedPingpongEEENS5_IJNSA_ILi64EEENSA_ILi96EEENSA_ILi128EEEEEENS_10bfloat16_tENS5_IJlSC_lEEESK_SL_NS4_8TiledMMAINS4_8MMA_AtomIJNS4_4SM904GMMA27MMA_64x96x16_F32BF16BF16_SSILNSP_5MajorE0ELSR_0ELNSP_7ScaleInE1ELSS_1EEEEEENS4_6LayoutINS5_IJSC_SC_SC_EEENS5_IJNSA_ILi0EEESX_SX_EEEEENS5_IJNS4_10UnderscoreES10_S10_EEEEENS4_13SM90_TMA_LOADENS4_14ComposedLayoutINS4_7SwizzleILi3ELi4ELi3EEENS4_18smem_ptr_flag_bitsILi16EEENSV_INS5_IJNSA_ILi8EEESG_EEENS5_IJSG_SC_EEEEEEEvNS4_8identityENS4_23SM90_TMA_LOAD_MULTICASTES1D_vS1E_EENS_8epilogue10collective6detail29Sm90TmaWarpSpecializedAdapterINS1I_15DefaultEpilogueISK_SL_SL_NS1H_6thread17LinearCombinationISK_Li1EffLNS1M_9ScaleType4KindE0ELNS_15FloatRoundStyleE2ESK_EENS1_15EpilogueDefaultEEEEEvvEEEEvNT_6ParamsE,@"STO_CUDA_ENTRY STV_DEFAULT"
_ZN7cutlass13device_kernelINS_4gemm6kernel13GemmUniversalIN4cute5tupleIJiiiiEEENS1_10collective13CollectiveMmaINS1_34MainloopSm90TmaGmmaWarpSpecializedILi5ENS5_IJNS4_1CILi2EEENSA_ILi1EEESC_EEENS1_32KernelTmaWarpSpecializedPingpongEEENS5_IJNSA_ILi64EEENSA_ILi96EEENSA_ILi128EEEEEENS_10bfloat16_tENS5_IJlSC_lEEESK_SL_NS4_8TiledMMAINS4_8MMA_AtomIJNS4_4SM904GMMA27MMA_64x96x16_F32BF16BF16_SSILNSP_5MajorE0ELSR_0ELNSP_7ScaleInE1ELSS_1EEEEEENS4_6LayoutINS5_IJSC_SC_SC_EEENS5_IJNSA_ILi0EEESX_SX_EEEEENS5_IJNS4_10UnderscoreES10_S10_EEEEENS4_13SM90_TMA_LOADENS4_14ComposedLayoutINS4_7SwizzleILi3ELi4ELi3EEENS4_18smem_ptr_flag_bitsILi16EEENSV_INS5_IJNSA_ILi8EEESG_EEENS5_IJSG_SC_EEEEEEEvNS4_8identityENS4_23SM90_TMA_LOAD_MULTICASTES1D_vS1E_EENS_8epilogue10collective6detail29Sm90TmaWarpSpecializedAdapterINS1I_15DefaultEpilogueISK_SL_SL_NS1H_6thread17LinearCombinationISK_Li1EffLNS1M_9ScaleType4KindE0ELNS_15FloatRoundStyleE2ESK_EENS1_15EpilogueDefaultEEEEEvvEEEEvNT_6ParamsE:
[----:B------:R-:W0:Y:S02]  /*0000*/  LDC R1, c[0x0][0x28] ;  /* 0x00000a00ff017b82 */ /* 0x000e240000000800 */
[----:B0-----:R-:W-:Y:S01]  /*0010*/  VIADD R1, R1, 0xfffffff8 ;  /* 0xfffffff801017836 */ /* 0x001fe20000000000 */
[----:B------:R-:W0:Y:S01]  /*0020*/  S2R R4, SR_TID.X ;  /* 0x0000000000047919 */ /* 0x000e220000002100 */
[----:B------:R-:W-:Y:S01]  /*0030*/  ELECT P0, URZ, PT ;  /* 0x00000000003f782f */ /* 0x000fe20003800000 */
[----:B------:R-:W-:Y:S01]  /*0040*/  BSSY B0, `(.L_x_0) ;  /* 0x000000f000007945 */ /* 0x000fe20003800000 */
[--C-:B0-----:R-:W-:Y:S02]  /*0050*/  SHF.R.U32.HI R0, RZ, 0x5, R4.reuse ;  /* 0x00000005ff007819 */ /* 0x101fe40000011604 */
[----:B------:R-:W-:-:S03]  /*0060*/  SHF.R.U32.HI R7, RZ, 0x7, R4 ;  /* 0x00000007ff077819 */ /* 0x000fc60000011604 */
[----:B------:R-:W0:Y:S04]  /*0070*/  SHFL.IDX PT, R2, R0, RZ, 0x1f ;  /* 0x00001fff00027589 */ /* 0x000e2800000e0000 */
[----:B------:R1:W2:Y:S01]  /*0080*/  SHFL.IDX PT, R10, R7, RZ, 0x1f ;  /* 0x00001fff070a7589 */ /* 0x0002a200000e0000 */
[----:B0-----:R-:W-:-:S13]  /*0090*/  ISETP.NE.OR P0, PT, R2, RZ, !P0 ;  /* 0x000000ff0200720c */ /* 0x001fda0004705670 */
[----:B-12---:R-:W-:Y:S05]  /*00a0*/  @P0 BRA `(.L_x_1) ;  /* 0x0000000000200947 */ /* 0x006fea0003800000 */
[----:B------:R-:W-:Y:S02]  /*00b0*/  ULDC.64 UR4, c[0x0][0x198] ;  /* 0x0000660000047ab9 */ /* 0x000fe40000000a00 */
[----:B------:R-:W-:Y:S02]  /*00c0*/  UIADD3 UR6, UP0, UR4, 0xf0, URZ ;  /* 0x000000f004067890 */ /* 0x000fe4000ff1e03f */
[----:B------:R-:W-:Y:S02]  /*00d0*/  UIADD3 UR4, UP1, UR4, 0x1f0, URZ ;  /* 0x000001f004047890 */ /* 0x000fe4000ff3e03f */
[----:B------:R-:W-:Y:S02]  /*00e0*/  UIADD3.X UR7, URZ, UR5, URZ, UP0, !UPT ;  /* 0x000000053f077290 */ /* 0x000fe400087fe43f */
[----:B------:R-:W-:-:S07]  /*00f0*/  UIADD3.X UR5, URZ, UR5, URZ, UP1, !UPT ;  /* 0x000000053f057290 */ /* 0x000fce0008ffe43f */
[----:B------:R0:W-:Y:S02]  /*0100*/  UTMACCTL.PF [UR6] ;  /* 0x00000000060079b9 */ /* 0x0001e40008040000 */
[----:B------:R0:W-:Y:S02]  /*0110*/  UTMACCTL.PF [UR4] ;  /* 0x00000000040079b9 */ /* 0x0001e40008040000 */
[----:B0-----:R-:W-:Y:S01]  /*0120*/  NOP ;  /* 0x0000000000007918 */ /* 0x001fe20000000000 */
.L_x_1:
[----:B------:R-:W-:Y:S05]  /*0130*/  BSYNC B0 ;  /* 0x0000000000007941 */ /* 0x000fea0003800000 */
.L_x_0:
[----:B------:R-:W0:Y:S02]  /*0140*/  SHFL.IDX PT, R9, R0, RZ, 0x1f ;  /* 0x00001fff00097589 */ /* 0x000e2400000e0000 */
[----:B0-----:R-:W-:-:S13]  /*0150*/  ISETP.NE.AND P0, PT, R9, RZ, PT ;  /* 0x000000ff0900720c */ /* 0x001fda0003f05270 */
[----:B------:R-:W-:Y:S05]  /*0160*/  @P0 BRA `(.L_x_2) ;  /* 0x0000000000600947 */ /* 0x000fea0003800000 */
[----:B------:R-:W0:Y:S01]  /*0170*/  S2UR UR8, SR_CgaCtaId ;  /* 0x00000000000879c3 */ /* 0x000e220000008800 */
[----:B------:R-:W-:Y:S01]  /*0180*/  UMOV UR4, 0x400 ;  /* 0x0000040000047882 */ /* 0x000fe20000000000 */
[----:B------:R-:W-:Y:S01]  /*0190*/  UMOV UR5, 0x1 ;  /* 0x0000000100057882 */ /* 0x000fe20000000000 */
[----:B------:R-:W-:Y:S01]  /*01a0*/  UMOV UR6, 0x2 ;  /* 0x0000000200067882 */ /* 0x000fe20000000000 */
[----:B------:R-:W-:Y:S01]  /*01b0*/  ELECT P0, URZ, PT ;  /* 0x00000000003f782f */ /* 0x000fe20003800000 */
[----:B------:R-:W-:-:S04]  /*01c0*/  UIADD3 UR6, -UR6, 0x100000, URZ ;  /* 0x0010000006067890 */ /* 0x000fc8000fffe13f */
[----:B------:R-:W-:Y:S02]  /*01d0*/  USHF.L.U32 UR7, UR6, 0xb, URZ ;  /* 0x0000000b06077899 */ /* 0x000fe4000800063f */
[----:B------:R-:W-:Y:S02]  /*01e0*/  USHF.L.U32 UR6, UR6, 0x1, URZ ;  /* 0x0000000106067899 */ /* 0x000fe4000800063f */
[----:B0-----:R-:W-:Y:S02]  /*01f0*/  ULEA UR8, UR8, UR4, 0x18 ;  /* 0x0000000408087291 */ /* 0x001fe4000f8ec03f */
[----:B------:R-:W-:-:S04]  /*0200*/  UIADD3 UR4, -UR5, 0x100000, URZ ;  /* 0x0010000005047890 */ /* 0x000fc8000fffe13f */
[----:B------:R-:W-:Y:S02]  /*0210*/  USHF.L.U32 UR5, UR4, 0xb, URZ ;  /* 0x0000000b04057899 */ /* 0x000fe4000800063f */
[----:B------:R-:W-:Y:S01]  /*0220*/  USHF.L.U32 UR4, UR4, 0x1, URZ ;  /* 0x0000000104047899 */ /* 0x000fe2000800063f */
[----:B------:R-:W0:Y:S11]  /*0230*/  FENCE.VIEW.ASYNC.S ;  /* 0x00000000000073c6 */ /* 0x000e360000000000 */
[----:B0-----:R0:W1:Y:S01]  /*0240*/  SYNCS.EXCH.64 URZ, [UR8], UR4 ;  /* 0x00000004083f75b2 */ /* 0x0010620008000100 */
[----:B------:R0:W2:Y:S01]  /*0250*/  SYNCS.EXCH.64 URZ, [UR8+0x28], UR6 ;  /* 0x00002806083f75b2 */ /* 0x0000a20008000100 */
[----:B------:R0:W3:Y:S01]  /*0260*/  SYNCS.EXCH.64 URZ, [UR8+0x8], UR4 ;  /* 0x00000804083f75b2 */ /* 0x0000e20008000100 */
[----:B------:R0:W4:Y:S01]  /*0270*/  SYNCS.EXCH.64 URZ, [UR8+0x30], UR6 ;  /* 0x00003006083f75b2 */ /* 0x0001220008000100 */
[----:B------:R0:W0:Y:S01]  /*0280*/  SYNCS.EXCH.64 URZ, [UR8+0x10], UR4 ;  /* 0x00001004083f75b2 */ /* 0x0000220008000100 */
[----:B------:R0:W0:Y:S01]  /*0290*/  SYNCS.EXCH.64 URZ, [UR8+0x38], UR6 ;  /* 0x00003806083f75b2 */ /* 0x0000220008000100 */
[----:B------:R0:W0:Y:S01]  /*02a0*/  SYNCS.EXCH.64 URZ, [UR8+0x18], UR4 ;  /* 0x00001804083f75b2 */ /* 0x0000220008000100 */
[----:B------:R0:W0:Y:S01]  /*02b0*/  SYNCS.EXCH.64 URZ, [UR8+0x40], UR6 ;  /* 0x00004006083f75b2 */ /* 0x0000220008000100 */
[----:B------:R0:W0:Y:S01]  /*02c0*/  SYNCS.EXCH.64 URZ, [UR8+0x20], UR4 ;  /* 0x00002004083f75b2 */ /* 0x0000220008000100 */
[----:B------:R0:W0:Y:S01]  /*02d0*/  SYNCS.EXCH.64 URZ, [UR8+0x48], UR6 ;  /* 0x00004806083f75b2 */ /* 0x0000220008000100 */
[----:B------:R-:W-:Y:S01]  /*02e0*/  NOP ;  /* 0x0000000000007918 */ /* 0x000fe20000000000 */
.L_x_2:
[----:B------:R-:W5:Y:S01]  /*02f0*/  SHFL.IDX PT, R12, R0, RZ, 0x1f ;  /* 0x00001fff000c7589 */ /* 0x000f6200000e0000 */
[----:B------:R-:W1:Y:S01]  /*0300*/  S2UR UR12, SR_CTAID.X ;  /* 0x00000000000c79c3 */ /* 0x000e620000002500 */
[----:B------:R-:W-:Y:S02]  /*0310*/  SHF.R.S32.HI R3, RZ, 0x1f, R4 ;  /* 0x0000001fff037819 */ /* 0x000fe40000011404 */
[----:B------:R-:W-:Y:S01]  /*0320*/  ELECT P0, URZ, PT ;  /* 0x00000000003f782f */ /* 0x000fe20003800000 */
[----:B------:R-:W2:Y:S01]  /*0330*/  SHFL.IDX PT, R11, R0, RZ, 0x1f ;  /* 0x00001fff000b7589 */ /* 0x000ea200000e0000 */
[----:B0-----:R-:W-:Y:S01]  /*0340*/  ULDC UR4, c[0x0][0x150] ;  /* 0x0000540000047ab9 */ /* 0x001fe20000000800 */
[----:B------:R-:W-:Y:S02]  /*0350*/  LEA.HI R3, R3, R4, RZ, 0x7 ;  /* 0x0000000403037211 */ /* 0x000fe400078f38ff */
[----:B------:R-:W-:Y:S01]  /*0360*/  ELECT P1, URZ, PT ;  /* 0x00000000003f782f */ /* 0x000fe20003820000 */
[----:B------:R-:W0:Y:S01]  /*0370*/  S2R R6, SR_CTAID.Y ;  /* 0x0000000000067919 */ /* 0x000e220000002600 */
[----:B------:R-:W3:Y:S01]  /*0380*/  LDC R14, c[0x0][0x144] ;  /* 0x00005100ff0e7b82 */ /* 0x000ee20000000800 */
[----:B------:R-:W-:Y:S01]  /*0390*/  LOP3.LUT R3, R3, 0xffffff80, RZ, 0xc0, !PT ;  /* 0xffffff8003037812 */ /* 0x000fe200078ec0ff */
[----:B------:R-:W-:Y:S01]  /*03a0*/  UMOV UR11, 0x80 ;  /* 0x00000080000b7882 */ /* 0x000fe20000000000 */
[----:B------:R-:W4:Y:S01]  /*03b0*/  SHFL.IDX PT, R16, R7, RZ, 0x1f ;  /* 0x00001fff07107589 */ /* 0x000f2200000e0000 */
[----:B------:R-:W-:Y:S01]  /*03c0*/  NOP ;  /* 0x0000000000007918 */ /* 0x000fe20000000000 */
[----:B------:R-:W-:Y:S01]  /*03d0*/  NOP ;  /* 0x0000000000007918 */ /* 0x000fe20000000000 */
[----:B------:R-:W-:Y:S01]  /*03e0*/  IMAD.IADD R5, R4, 0x1, -R3 ;  /* 0x0000000104057824 */ /* 0x000fe200078e0a03 */
[C---:B------:R-:W-:Y:S01]  /*03f0*/  ISETP.NE.AND P4, PT, R10.reuse, RZ, PT ;  /* 0x000000ff0a00720c */ /* 0x040fe20003f85270 */
[----:B------:R-:W4:Y:S01]  /*0400*/  LDC R15, c[0x0][0x140] ;  /* 0x00005000ff0f7b82 */ /* 0x000f220000000800 */
[----:B------:R-:W-:-:S02]  /*0410*/  VIADD R36, R10, 0xffffffff ;  /* 0xffffffff0a247836 */ /* 0x000fc40000000000 */
[----:B------:R-:W-:Y:S01]  /*0420*/  SHF.R.S32.HI R8, RZ, 0x1f, R5 ;  /* 0x0000001fff087819 */ /* 0x000fe20000011405 */
[----:B------:R-:W-:Y:S02]  /*0430*/  IMAD.MOV.U32 R73, RZ, RZ, 0x1 ;  /* 0x00000001ff497424 */ /* 0x000fe400078e00ff */
[----:B------:R-:W-:Y:S02]  /*0440*/  ISETP.GE.U32.AND P6, PT, R36, 0x2, PT ;  /* 0x000000022400780c */ /* 0x000fe40003fc6070 */
[----:B-----5:R-:W-:Y:S01]  /*0450*/  ISETP.NE.OR P0, PT, R12, RZ, !P0 ;  /* 0x000000ff0c00720c */ /* 0x020fe20004705670 */
[----:B------:R-:W5:Y:S01]  /*0460*/  LDC R25, c[0x0][0x148] ;  /* 0x00005200ff197b82 */ /* 0x000f620000000800 */
[----:B-1----:R-:W-:Y:S02]  /*0470*/  I2FP.F32.U32 R12, UR12 ;  /* 0x0000000c000c7c45 */ /* 0x002fe40008201000 */
[----:B------:R-:W-:Y:S02]  /*0480*/  LEA.HI R3, R8, R5, RZ, 0x3 ;  /* 0x0000000508037211 */ /* 0x000fe400078f18ff */
[----:B--2---:R-:W-:Y:S01]  /*0490*/  ISETP.NE.OR P1, PT, R11, RZ, !P1 ;  /* 0x000000ff0b00720c */ /* 0x004fe20004f25670 */
[----:B------:R-:W-:Y:S01]  /*04a0*/  FMUL R13, R12, UR4 ;  /* 0x000000040c0d7c20 */ /* 0x000fe20008400000 */
[--C-:B------:R-:W-:Y:S01]  /*04b0*/  SHF.R.S32.HI R0, RZ, 0x3, R3.reuse ;  /* 0x00000003ff007819 */ /* 0x100fe20000011403 */
[----:B------:R-:W-:Y:S01]  /*04c0*/  ULDC UR4, c[0x0][0x154] ;  /* 0x0000550000047ab9 */ /* 0x000fe20000000800 */
[----:B------:R-:W-:-:S02]  /*04d0*/  SHF.R.S32.HI R3, RZ, 0x1f, R3 ;  /* 0x0000001fff037819 */ /* 0x000fc40000011403 */
[----:B------:R-:W-:Y:S01]  /*04e0*/  SHF.R.S32.HI R12, RZ, 0x1f, R9 ;  /* 0x0000001fff0c7819 */ /* 0x000fe20000011409 */
[----:B------:R-:W1:Y:S01]  /*04f0*/  F2I.U32.TRUNC.NTZ R13, R13 ;  /* 0x0000000d000d7305 */ /* 0x000e62000020f000 */
[----:B------:R-:W-:Y:S01]  /*0500*/  LEA.HI R11, R3, R0, RZ, 0x2 ;  /* 0x00000000030b7211 */ /* 0x000fe200078f10ff */
[----:B------:R-:W-:Y:S01]  /*0510*/  VOTEU.ALL UP1, P0 ;  /* 0x00000000003f7886 */ /* 0x000fe20000020000 */
[----:B------:R-:W-:Y:S01]  /*0520*/  LEA.HI R12, R12, R9, RZ, 0x2 ;  /* 0x000000090c0c7211 */ /* 0x000fe200078f10ff */
[----:B------:R-:W-:Y:S01]  /*0530*/  VOTEU.ALL UP0, P0 ;  /* 0x00000000003f7886 */ /* 0x000fe20000000000 */
[----:B------:R-:W-:Y:S01]  /*0540*/  SHF.R.S32.HI R3, RZ, 0x1f, R2 ;  /* 0x0000001fff037819 */ /* 0x000fe20000011402 */
[----:B------:R-:W-:Y:S01]  /*0550*/  VOTEU.ALL UP2, P1 ;  /* 0x00000000003f7886 */ /* 0x000fe20000840000 */
[----:B------:R-:W-:Y:S01]  /*0560*/  LOP3.LUT R11, R11, 0xfffffffc, RZ, 0xc0, !PT ;  /* 0xfffffffc0b0b7812 */ /* 0x000fe200078ec0ff */
[----:B------:R-:W2:Y:S01]  /*0570*/  @!UP1 S2UR UR7, SR_CgaCtaId ;  /* 0x00000000000799c3 */ /* 0x000ea20000008800 */
[----:B------:R-:W-:Y:S01]  /*0580*/  LOP3.LUT R12, R12, 0x3ffffffc, RZ, 0xc0, !PT ;  /* 0x3ffffffc0c0c7812 */ /* 0x000fe200078ec0ff */
[----:B------:R-:W-:Y:S01]  /*0590*/  @!UP1 UMOV UR6, 0x400 ;  /* 0x0000040000069882 */ /* 0x000fe20000000000 */
[----:B------:R-:W-:Y:S01]  /*05a0*/  LEA.HI R3, R3, R2, RZ, 0x2 ;  /* 0x0000000203037211 */ /* 0x000fe200078f10ff */
[----:B------:R-:W-:Y:S01]  /*05b0*/  IMAD.IADD R11, R0, 0x1, -R11 ;  /* 0x00000001000b7824 */ /* 0x000fe200078e0a0b */
[----:B------:R-:W-:Y:S01]  /*05c0*/  @!UP2 UMOV UR9, 0x400 ;  /* 0x000004000009a882 */ /* 0x000fe20000000000 */
[----:B------:R-:W-:Y:S01]  /*05d0*/  IMAD.IADD R12, R9, 0x1, -R12 ;  /* 0x00000001090c7824 */ /* 0x000fe200078e0a0c */
[----:B------:R-:W-:Y:S01]  /*05e0*/  LOP3.LUT R3, R3, 0xfffffffc, RZ, 0xc0, !PT ;  /* 0xfffffffc03037812 */ /* 0x000fe200078ec0ff */
[----:B------:R-:W5:Y:S01]  /*05f0*/  @!UP2 S2UR UR10, SR_CgaCtaId ;  /* 0x00000000000aa9c3 */ /* 0x000f620000008800 */
[----:B-1----:R-:W-:Y:S01]  /*0600*/  IMAD.MOV R13, RZ, RZ, -R13 ;  /* 0x000000ffff0d7224 */ /* 0x002fe200078e0a0d */
[----:B------:R-:W-:Y:S01]  /*0610*/  VOTEU.ALL UP3, P1 ;  /* 0x00000000003f7886 */ /* 0x000fe20000860000 */
[----:B------:R-:W-:Y:S01]  /*0620*/  IMAD R11, R12, 0x4, R11 ;  /* 0x000000040c0b7824 */ /* 0x000fe200078e020b */
[----:B------:R-:W-:Y:S01]  /*0630*/  VOTEU.ALL UP4, P1 ;  /* 0x00000000003f7886 */ /* 0x000fe20000880000 */
[----:B------:R-:W-:Y:S01]  /*0640*/  IMAD.IADD R9, R2, 0x1, -R3 ;  /* 0x0000000102097824 */ /* 0x000fe200078e0a03 */
[----:B0-----:R-:W-:Y:S01]  /*0650*/  I2FP.F32.U32 R2, R6 ;  /* 0x0000000600027245 */ /* 0x001fe20000201000 */
[----:B---3--:R-:W-:Y:S01]  /*0660*/  IMAD R21, R14, R13, UR12 ;  /* 0x0000000c0e157e24 */ /* 0x008fe2000f8e020d */
[C---:B------:R-:W-:Y:S01]  /*0670*/  LEA.HI R0, R11.reuse, R11, RZ, 0x1 ;  /* 0x0000000b0b007211 */ /* 0x040fe200078f08ff */
[C---:B------:R-:W-:Y:S01]  /*0680*/  IMAD.SHL.U32 R72, R11.reuse, 0x4, RZ ;  /* 0x000000040b487824 */ /* 0x040fe200078e00ff */
[----:B------:R-:W-:Y:S01]  /*0690*/  VOTEU.ALL UP5, P1 ;  /* 0x00000000003f7886 */ /* 0x000fe200008a0000 */
[----:B------:R-:W-:Y:S01]  /*06a0*/  FMUL R2, R2, UR4 ;  /* 0x0000000402027c20 */ /* 0x000fe20008400000 */
[----:B------:R-:W-:Y:S01]  /*06b0*/  LOP3.LUT R0, R0, 0xfffffffe, RZ, 0xc0, !PT ;  /* 0xfffffffe00007812 */ /* 0x000fe200078ec0ff */
[----:B------:R-:W-:Y:S01]  /*06c0*/  UMOV UR4, 0x20 ;  /* 0x0000002000047882 */ /* 0x000fe20000000000 */
[----:B------:R-:W-:Y:S01]  /*06d0*/  LOP3.LUT R72, R11, 0xc, R72, 0x78, !PT ;  /* 0x0000000c0b487812 */ /* 0x000fe200078e7848 */
[----:B------:R-:W-:-:S04]  /*06e0*/  @!UP1 UIADD3 UR4, -UR4, 0x100000, URZ ;  /* 0x0010000004049890 */ /* 0x000fc8000fffe13f */
[----:B------:R-:W-:Y:S02]  /*06f0*/  @!UP1 USHF.L.U32 UR5, UR4, 0xb, URZ ;  /* 0x0000000b04059899 */ /* 0x000fe4000800063f */
[----:B------:R-:W-:Y:S01]  /*0700*/  @!UP1 USHF.L.U32 UR4, UR4, 0x1, URZ ;  /* 0x0000000104049899 */ /* 0x000fe2000800063f */
[----:B----4-:R-:W-:Y:S01]  /*0710*/  ISETP.EQ.U32.AND P2, PT, R15, 0x1, PT ;  /* 0x000000010f00780c */ /* 0x010fe20003f42070 */
[----:B------:R-:W-:Y:S01]  /*0720*/  IMAD.IADD R0, R11, 0x1, -R0 ;  /* 0x000000010b007824 */ /* 0x000fe200078e0a00 */
[----:B------:R-:W0:Y:S01]  /*0730*/  F2I.U32.TRUNC.NTZ R2, R2 ;  /* 0x0000000200027305 */ /* 0x000e22000020f000 */
[----:B--2---:R-:W-:Y:S01]  /*0740*/  @!UP1 ULEA UR8, UR7, UR6, 0x18 ;  /* 0x0000000607089291 */ /* 0x004fe2000f8ec03f */
[----:B------:R-:W-:Y:S01]  /*0750*/  R2UR UR43, R16 ;  /* 0x00000000102b72ca */ /* 0x000fe200000e0000 */
[----:B------:R-:W-:-:S04]  /*0760*/  @!UP2 UIADD3 UR6, -UR11, 0x100000, URZ ;  /* 0x001000000b06a890 */ /* 0x000fc8000fffe13f */
[----:B------:R-:W-:Y:S02]  /*0770*/  @!UP2 USHF.L.U32 UR7, UR6, 0xb, URZ ;  /* 0x0000000b0607a899 */ /* 0x000fe4000800063f */
[----:B------:R-:W-:Y:S01]  /*0780*/  @!UP2 USHF.L.U32 UR6, UR6, 0x1, URZ ;  /* 0x000000010606a899 */ /* 0x000fe2000800063f */
[----:B------:R-:W-:Y:S01]  /*0790*/  ISETP.NE.AND P3, PT, R0, R21, PT ;  /* 0x000000150000720c */ /* 0x000fe20003f65270 */
[----:B------:R-:W-:Y:S01]  /*07a0*/  VOTEU.ALL UP1, P0 ;  /* 0x00000000003f7886 */ /* 0x000fe20000020000 */
[----:B-----5:R-:W-:Y:S01]  /*07b0*/  @!UP2 ULEA UR9, UR10, UR9, 0x18 ;  /* 0x000000090a09a291 */ /* 0x020fe2000f8ec03f */
[----:B------:R-:W-:Y:S01]  /*07c0*/  LOP3.LUT P0, RZ, R5, 0x7, RZ, 0xc0, !PT ;  /* 0x0000000705ff7812 */ /* 0x000fe2000780c0ff */
[----:B------:R-:W-:Y:S01]  /*07d0*/  VOTEU.ALL UP2, P1 ;  /* 0x00000000003f7886 */ /* 0x000fe20000840000 */
[----:B------:R-:W-:Y:S02]  /*07e0*/  ISETP.NE.AND P1, PT, R9, 0x3, PT ;  /* 0x000000030900780c */ /* 0x000fe40003f25270 */
[----:B------:R-:W-:-:S02]  /*07f0*/  ISETP.LT.U32.AND P0, PT, R72, 0x2, !P0 ;  /* 0x000000024800780c */ /* 0x000fc40004701070 */
[----:B------:R-:W-:Y:S01]  /*0800*/  ISETP.EQ.OR P1, PT, R9, RZ, !P1 ;  /* 0x000000ff0900720c */ /* 0x000fe20004f22670 */
[----:B------:R-:W1:Y:S02]  /*0810*/  FENCE.VIEW.ASYNC.S ;  /* 0x00000000000073c6 */ /* 0x000e640000000000 */
[----:B-1----:R1:W2:Y:S01]  /*0820*/  @!UP0 SYNCS.EXCH.64 URZ, [UR8+0x80], UR4 ;  /* 0x00008004083f85b2 */ /* 0x0022a20008000100 */
[----:B0-----:R-:W-:Y:S01]  /*0830*/  IMAD.MOV R20, RZ, RZ, -R2 ;  /* 0x000000ffff147224 */ /* 0x001fe200078e0a02 */
[----:B------:R-:W-:-:S03]  /*0840*/  @P3 LEA.HI R0, R72, R72, RZ, 0x1 ;  /* 0x0000004848003211 */ /* 0x000fc600078f08ff */
[----:B------:R-:W-:Y:S01]  /*0850*/  IMAD R3, R25, R20, R6 ;  /* 0x0000001419037224 */ /* 0x000fe200078e0206 */
[----:B------:R-:W-:Y:S02]  /*0860*/  ISETP.EQ.AND P1, PT, R10, RZ, P1 ;  /* 0x000000ff0a00720c */ /* 0x000fe40000f22270 */
[----:B------:R-:W-:Y:S02]  /*0870*/  @P3 SHF.R.S32.HI R0, RZ, 0x1, R0 ;  /* 0x00000001ff003819 */ /* 0x000fe40000011400 */
[----:B------:R-:W-:Y:S02]  /*0880*/  SEL R23, RZ, 0x1, !P1 ;  /* 0x00000001ff177807 */ /* 0x000fe40004800000 */
[----:B------:R-:W-:Y:S02]  /*0890*/  @P3 ISETP.NE.AND P5, PT, R0, R3, PT ;  /* 0x000000030000320c */ /* 0x000fe40003fa5270 */
[----:B------:R-:W-:Y:S01]  /*08a0*/  SEL R0, RZ, 0x1, !P0 ;  /* 0x00000001ff007807 */ /* 0x000fe20004000000 */
[----:B------:R1:W0:Y:S01]  /*08b0*/  @!UP1 SYNCS.EXCH.64 URZ, [UR8+0x88], UR4 ;  /* 0x00008804083f95b2 */ /* 0x0002220008000100 */
[----:B------:R-:W-:Y:S01]  /*08c0*/  NOP ;  /* 0x0000000000007918 */ /* 0x000fe20000000000 */
[----:B------:R-:W-:-:S02]  /*08d0*/  @P3 SEL R73, RZ, 0x1, P5 ;  /* 0x00000001ff493807 */ /* 0x000fc40002800000 */
[----:B------:R-:W-:Y:S02]  /*08e0*/  SEL R23, R23, 0x2, P6 ;  /* 0x0000000217177807 */ /* 0x000fe40003000000 */
[----:B------:R-:W-:Y:S01]  /*08f0*/  LOP3.LUT R73, R73, R0, RZ, 0xc0, !PT ;  /* 0x0000000049497212 */ /* 0x000fe200078ec0ff */
[----:B------:R1:W3:Y:S01]  /*0900*/  @!UP2 SYNCS.EXCH.64 URZ, [UR9+0x60], UR6 ;  /* 0x00006006093fa5b2 */ /* 0x0002e20008000100 */
[----:B------:R1:W4:Y:S01]  /*0910*/  @!UP3 SYNCS.EXCH.64 URZ, [UR9+0x68], UR6 ;  /* 0x00006806093fb5b2 */ /* 0x0003220008000100 */
[----:B------:R1:W0:Y:S01]  /*0920*/  @!UP4 SYNCS.EXCH.64 URZ, [UR9+0x70], UR6 ;  /* 0x00007006093fc5b2 */ /* 0x0002220008000100 */
[----:B------:R1:W0:Y:S01]  /*0930*/  @!UP5 SYNCS.EXCH.64 URZ, [UR9+0x78], UR6 ;  /* 0x00007806093fd5b2 */ /* 0x0002220008000100 */
[----:B------:R-:W-:Y:S01]  /*0940*/  NOP ;  /* 0x0000000000007918 */ /* 0x000fe20000000000 */
[----:B-12---:R-:W-:Y:S05]  /*0950*/  @!P2 BRA `(.L_x_3) ;  /* 0x000000000008a947 */ /* 0x006fea0003800000 */
[----:B0--34-:R-:W-:Y:S01]  /*0960*/  UCGABAR_ARV ;  /* 0x00000000000079c7 */ /* 0x019fe20008000000 */
[----:B------:R-:W-:Y:S05]  /*0970*/  BRA `(.L_x_4) ;  /* 0x0000000000047947 */ /* 0x000fea0003800000 */
.L_x_3:
[----:B0--34-:R-:W-:Y:S01]  /*0980*/  NOP ;  /* 0x0000000000007918 */ /* 0x019fe20000000000 */
.L_x_4:
[----:B------:R-:W-:Y:S01]  /*0990*/  ULDC.64 UR4, c[0x0][0x598] ;  /* 0x0001660000047ab9 */ /* 0x000fe20000000a00 */
[----:B------:R-:W-:Y:S01]  /*09a0*/  ULDC.64 UR36, c[0x0][0x208] ;  /* 0x0000820000247ab9 */ /* 0x000fe20000000a00 */
[----:B------:R-:W-:-:S04]  /*09b0*/  ISETP.NE.U32.AND P0, PT, RZ, UR4, PT ;  /* 0x00000004ff007c0c */ /* 0x000fc8000bf05070 */
[----:B------:R-:W-:-:S13]  /*09c0*/  ISETP.NE.AND.EX P0, PT, RZ, UR5, PT, P0 ;  /* 0x00000005ff007c0c */ /* 0x000fda000bf05300 */
[----:B------:R-:W-:Y:S05]  /*09d0*/  @!P0 BRA `(.L_x_5) ;  /* 0x00000000001c8947 */ /* 0x000fea0003800000 */
[----:B------:R-:W0:Y:S02]  /*09e0*/  LDC.64 R2, c[0x0][0x598] ;  /* 0x00016600ff027b82 */ /* 0x000e240000000a00 */
[----:B0-----:R-:W2:Y:S02]  /*09f0*/  LDG.E.64 R2, desc[UR36][R2.64] ;  /* 0x0000002402027981 */ /* 0x001ea4000c1e1b00 */
[----:B--2---:R-:W-:-:S04]  /*0a00*/  ISETP.NE.U32.AND P0, PT, R2, RZ, PT ;  /* 0x000000ff0200720c */ /* 0x004fc80003f05070 */
[----:B------:R-:W-:-:S13]  /*0a10*/  ISETP.NE.AND.EX P0, PT, R3, RZ, PT, P0 ;  /* 0x000000ff0300720c */ /* 0x000fda0003f05300 */
[----:B------:R-:W-:Y:S05]  /*0a20*/  @!P0 BRA `(.L_x_5) ;  /* 0x0000000000088947 */ /* 0x000fea0003800000 */
[----:B------:R0:W5:Y:S01]  /*0a30*/  LD.E R74, desc[UR36][R2.64] ;  /* 0x00000024024a7980 */ /* 0x000162000c101900 */
[----:B------:R-:W-:Y:S05]  /*0a40*/  BRA `(.L_x_6) ;  /* 0x0000000000247947 */ /* 0x000fea0003800000 */
.L_x_5:
[----:B------:R-:W-:Y:S02]  /*0a50*/  ULDC.64 UR4, c[0x0][0x588] ;  /* 0x0001620000047ab9 */ /* 0x000fe40000000a00 */
[----:B------:R-:W-:-:S04]  /*0a60*/  ISETP.NE.U32.AND P0, PT, RZ, UR4, PT ;  /* 0x00000004ff007c0c */ /* 0x000fc8000bf05070 */
[----:B------:R-:W-:-:S13]  /*0a70*/  ISETP.NE.AND.EX P0, PT, RZ, UR5, PT, P0 ;  /* 0x00000005ff007c0c */ /* 0x000fda000bf05300 */
[----:B------:R-:W-:Y:S05]  /*0a80*/  @!P0 BRA `(.L_x_7) ;  /* 0x00000000000c8947 */ /* 0x000fea0003800000 */
[----:B------:R-:W0:Y:S02]  /*0a90*/  LDC.64 R74, c[0x0][0x588] ;  /* 0x00016200ff4a7b82 */ /* 0x000e240000000a00 */
[----:B0-----:R1:W5:Y:S01]  /*0aa0*/  LDG.E R74, desc[UR36][R74.64] ;  /* 0x000000244a4a7981 */ /* 0x001362000c1e1900 */
[----:B------:R-:W-:Y:S05]  /*0ab0*/  BRA `(.L_x_6) ;  /* 0x0000000000087947 */ /* 0x000fea0003800000 */
.L_x_7:
[----:B------:R-:W-:Y:S02]  /*0ac0*/  ULDC UR4, c[0x0][0x580] ;  /* 0x0001600000047ab9 */ /* 0x000fe40000000800 */
[----:B------:R-:W-:-:S07]  /*0ad0*/  IMAD.U32 R74, RZ, RZ, UR4 ;  /* 0x00000004ff4a7e24 */ /* 0x000fce000f8e00ff */
.L_x_6:
[----:B------:R-:W-:Y:S02]  /*0ae0*/  ULDC.64 UR4, c[0x0][0x5a0] ;  /* 0x0001680000047ab9 */ /* 0x000fe40000000a00 */
[----:B------:R-:W-:-:S04]  /*0af0*/  ISETP.NE.U32.AND P0, PT, RZ, UR4, PT ;  /* 0x00000004ff007c0c */ /* 0x000fc8000bf05070 */
[----:B------:R-:W-:-:S13]  /*0b00*/  ISETP.NE.AND.EX P0, PT, RZ, UR5, PT, P0 ;  /* 0x00000005ff007c0c */ /* 0x000fda000bf05300 */
[----:B------:R-:W-:Y:S05]  /*0b10*/  @!P0 BRA `(.L_x_8) ;  /* 0x00000000001c8947 */ /* 0x000fea0003800000 */
[----:B0-----:R-:W0:Y:S02]  /*0b20*/  LDC.64 R2, c[0x0][0x5a0] ;  /* 0x00016800ff027b82 */ /* 0x001e240000000a00 */
[----:B0-----:R-:W2:Y:S02]  /*0b30*/  LDG.E.64 R2, desc[UR36][R2.64] ;  /* 0x0000002402027981 */ /* 0x001ea4000c1e1b00 */
[----:B--2---:R-:W-:-:S04]  /*0b40*/  ISETP.NE.U32.AND P0, PT, R2, RZ, PT ;  /* 0x000000ff0200720c */ /* 0x004fc80003f05070 */
[----:B------:R-:W-:-:S13]  /*0b50*/  ISETP.NE.AND.EX P0, PT, R3, RZ, PT, P0 ;  /* 0x000000ff0300720c */ /* 0x000fda0003f05300 */
[----:B------:R-:W-:Y:S05]  /*0b60*/  @!P0 BRA `(.L_x_8) ;  /* 0x0000000000088947 */ /* 0x000fea0003800000 */
[----:B-1----:R0:W5:Y:S01]  /*0b70*/  LD.E R75, desc[UR36][R2.64] ;  /* 0x00000024024b7980 */ /* 0x002162000c101900 */
[----:B------:R-:W-:Y:S05]  /*0b80*/  BRA `(.L_x_9) ;  /* 0x0000000000247947 */ /* 0x000fea0003800000 */
.L_x_8:
[----:B------:R-:W-:Y:S02]  /*0b90*/  ULDC.64 UR4, c[0x0][0x590] ;  /* 0x0001640000047ab9 */ /* 0x000fe40000000a00 */
[----:B------:R-:W-:-:S04]  /*0ba0*/  ISETP.NE.U32.AND P0, PT, RZ, UR4, PT ;  /* 0x00000004ff007c0c */ /* 0x000fc8000bf05070 */
[----:B------:R-:W-:-:S13]  /*0bb0*/  ISETP.NE.AND.EX P0, PT, RZ, UR5, PT, P0 ;  /* 0x00000005ff007c0c */ /* 0x000fda000bf05300 */
[----:B------:R-:W-:Y:S05]  /*0bc0*/  @!P0 BRA `(.L_x_10) ;  /* 0x00000000000c8947 */ /* 0x000fea0003800000 */
[----:B0-----:R-:W1:Y:S02]  /*0bd0*/  LDC.64 R2, c[0x0][0x590] ;  /* 0x00016400ff027b82 */ /* 0x001e640000000a00 */
[----:B-1----:R1:W5:Y:S01]  /*0be0*/  LDG.E R75, desc[UR36][R2.64] ;  /* 0x00000024024b7981 */ /* 0x002362000c1e1900 */
[----:B------:R-:W-:Y:S05]  /*0bf0*/  BRA `(.L_x_9) ;  /* 0x0000000000087947 */ /* 0x000fea0003800000 */
.L_x_10:
[----:B------:R-:W-:Y:S02]  /*0c00*/  ULDC UR4, c[0x0][0x584] ;  /* 0x0001610000047ab9 */ /* 0x000fe40000000800 */
[----:B-1----:R-:W-:-:S07]  /*0c10*/  IMAD.U32 R75, RZ, RZ, UR4 ;  /* 0x00000004ff4b7e24 */ /* 0x002fce000f8e00ff */
.L_x_9:
[----:B01----:R-:W0:Y:S01]  /*0c20*/  LDC R2, c[0x0][0x65c] ;  /* 0x00019700ff027b82 */ /* 0x003e220000000800 */
[----:B------:R-:W-:Y:S01]  /*0c30*/  ULDC UR6, c[0x0][0x28c] ;  /* 0x0000a30000067ab9 */ /* 0x000fe20000000800 */
[----:B------:R-:W-:Y:S01]  /*0c40*/  ISETP.NE.AND P0, PT, R10, 0x2, PT ;  /* 0x000000020a00780c */ /* 0x000fe20003f05270 */
[----:B------:R-:W-:Y:S01]  /*0c50*/  UIADD3 UR6, UR6, 0x7f, URZ ;  /* 0x0000007f06067890 */ /* 0x000fe2000fffe03f */
[----:B------:R-:W-:Y:S01]  /*0c60*/  IMAD.U32 R10, RZ, RZ, UR12 ;  /* 0x0000000cff0a7e24 */ /* 0x000fe2000f8e00ff */
[----:B------:R-:W-:Y:S01]  /*0c70*/  UMOV UR38, URZ ;  /* 0x0000003f00267c82 */ /* 0x000fe20008000000 */
[----:B------:R-:W-:Y:S01]  /*0c80*/  UMOV UR39, URZ ;  /* 0x0000003f00277c82 */ /* 0x000fe20008000000 */
[----:B------:R-:W-:Y:S01]  /*0c90*/  USHF.R.S32.HI UR7, URZ, 0x1f, UR6 ;  /* 0x0000001f3f077899 */ /* 0x000fe20008011406 */
[----:B------:R-:W-:-:S03]  /*0ca0*/  ULDC.64 UR8, c[0x0][0x650] ;  /* 0x0001940000087ab9 */ /* 0x000fc60000000a00 */
[----:B------:R-:W-:-:S04]  /*0cb0*/  ULEA.HI UR7, UR7, UR6, URZ, 0x7 ;  /* 0x0000000607077291 */ /* 0x000fc8000f8f383f */
[----:B------:R-:W-:Y:S01]  /*0cc0*/  USHF.R.S32.HI UR40, URZ, 0x7, UR7 ;  /* 0x000000073f287899 */ /* 0x000fe20008011407 */
[----:B0-----:R-:W-:-:S13]  /*0cd0*/  ISETP.NE.AND P1, PT, R2, 0x1, PT ;  /* 0x000000010200780c */ /* 0x001fda0003f25270 */
[----:B------:R-:W0:Y:S01]  /*0ce0*/  @P1 LDC R17, c[0x0][0x10] ;  /* 0x00000400ff111b82 */ /* 0x000e220000000800 */
[----:B------:R-:W-:Y:S02]  /*0cf0*/  @P1 IMAD.MOV.U32 R7, RZ, RZ, RZ ;  /* 0x000000ffff071224 */ /* 0x000fe400078e00ff */
[----:B------:R-:W-:-:S05]  /*0d00*/  @P1 IMAD.MOV.U32 R11, RZ, RZ, RZ ;  /* 0x000000ffff0b1224 */ /* 0x000fca00078e00ff */
[----:B------:R-:W1:Y:S01]  /*0d10*/  @!P1 LDC R3, c[0x0][0xc] ;  /* 0x00000300ff039b82 */ /* 0x000e620000000800 */
[----:B------:R-:W-:Y:S01]  /*0d20*/  ULDC UR4, c[0x0][0xc] ;  /* 0x0000030000047ab9 */ /* 0x000fe20000000800 */
[----:B------:R-:W-:Y:S02]  /*0d30*/  ULDC UR5, c[0x0][0x10] ;  /* 0x0000040000057ab9 */ /* 0x000fe40000000800 */
[----:B------:R-:W-:-:S04]  /*0d40*/  UIMAD.WIDE.U32 UR4, UR4, UR5, URZ ;  /* 0x00000005040472a5 */ /* 0x000fc8000f8e003f */
[----:B------:R-:W2:Y:S01]  /*0d50*/  LDC R0, c[0x0][0x14] ;  /* 0x00000500ff007b82 */ /* 0x000ea20000000800 */
[----:B0-----:R-:W-:-:S04]  /*0d60*/  @P1 IMAD.WIDE.U32 R16, R17, UR12, R6 ;  /* 0x0000000c11101c25 */ /* 0x001fc8000f8e0006 */
[----:B------:R-:W-:Y:S02]  /*0d70*/  @P1 IMAD.IADD R17, R17, 0x1, R11 ;  /* 0x0000000111111824 */ /* 0x000fe400078e020b */
[----:B------:R-:W-:Y:S02]  /*0d80*/  IMAD.MOV.U32 R11, RZ, RZ, RZ ;  /* 0x000000ffff0b7224 */ /* 0x000fe400078e00ff */
[----:B-1----:R-:W-:-:S04]  /*0d90*/  @!P1 IMAD.WIDE.U32 R10, R6, R3, R10 ;  /* 0x00000003060a9225 */ /* 0x002fc800078e000a */
[----:B------:R-:W-:Y:S02]  /*0da0*/  @!P1 IMAD.MOV.U32 R16, RZ, RZ, R10 ;  /* 0x000000ffff109224 */ /* 0x000fe400078e000a */
[----:B--2---:R-:W-:-:S04]  /*0db0*/  IMAD.WIDE.U32 R12, R0, UR4, RZ ;  /* 0x00000004000c7c25 */ /* 0x004fc8000f8e00ff */
[----:B------:R-:W-:Y:S01]  /*0dc0*/  IMAD R3, R0, UR5, RZ ;  /* 0x0000000500037c24 */ /* 0x000fe2000f8e02ff */
[----:B------:R0:W-:Y:S01]  /*0dd0*/  STL.64 [R1], R12 ;  /* 0x0000000c01007387 */ /* 0x0001e20000100a00 */
[----:B------:R-:W-:Y:S02]  /*0de0*/  @!P1 IMAD.MOV.U32 R17, RZ, RZ, R11 ;  /* 0x000000ffff119224 */ /* 0x000fe400078e000b */
[----:B------:R-:W-:Y:S01]  /*0df0*/  IMAD.IADD R0, R13, 0x1, R3 ;  /* 0x000000010d007824 */ /* 0x000fe200078e0203 */
[----:B------:R-:W-:Y:S06]  /*0e00*/  @P0 BRA `(.L_x_11) ;  /* 0x0000000000200947 */ /* 0x000fec0003800000 */
[----:B------:R-:W-:Y:S01]  /*0e10*/  UISETP.GE.U32.AND UP0, UPT, UR40, 0x5, UPT ;  /* 0x000000052800788c */ /* 0x000fe2000bf06070 */
[----:B------:R-:W-:Y:S01]  /*0e20*/  IADD3 R16, P0, R16, R12, RZ ;  /* 0x0000000c10107210 */ /* 0x000fe20007f1e0ff */
[----:B------:R-:W-:Y:S01]  /*0e30*/  UIMAD.WIDE.U32 UR4, UR40, -0x33333333, URZ ;  /* 0xcccccccd280478a5 */ /* 0x000fe2000f8e003f */
[----:B------:R-:W-:-:S03]  /*0e40*/  UMOV UR39, URZ ;  /* 0x0000003f00277c82 */ /* 0x000fc60008000000 */
[----:B------:R-:W-:Y:S01]  /*0e50*/  USHF.R.U32.HI UR4, URZ, 0x2, UR5 ;  /* 0x000000023f047899 */ /* 0x000fe20008011605 */
[----:B------:R-:W-:-:S03]  /*0e60*/  IMAD.X R17, R0, 0x1, R17, P0 ;  /* 0x0000000100117824 */ /* 0x000fc600000e0611 */
[----:B------:R-:W-:Y:S02]  /*0e70*/  UIMAD UR38, UR4, -0x5, UR40 ;  /* 0xfffffffb042678a4 */ /* 0x000fe4000f8e0228 */
[----:B------:R-:W-:-:S12]  /*0e80*/  @UP0 ULOP3.LUT UR39, UR4, 0x1, URZ, 0xc0, !UPT ;  /* 0x0000000104270892 */ /* 0x000fd8000f8ec03f */
.L_x_11:
[----:B------:R-:W-:Y:S01]  /*0e90*/  ISETP.GE.U32.AND P0, PT, R16, UR8, PT ;  /* 0x0000000810007c0c */ /* 0x000fe2000bf06070 */
[----:B------:R-:W-:Y:S01]  /*0ea0*/  IMAD.MOV.U32 R22, RZ, RZ, -0x1 ;  /* 0xffffffffff167424 */ /* 0x000fe200078e00ff */
[----:B------:R-:W-:Y:S01]  /*0eb0*/  PRMT R3, RZ, 0x7610, R3 ;  /* 0x00007610ff037816 */ /* 0x000fe20000000003 */
[----:B------:R-:W-:Y:S01]  /*0ec0*/  IMAD.MOV.U32 R18, RZ, RZ, -0x1 ;  /* 0xffffffffff127424 */ /* 0x000fe200078e00ff */
[----:B------:R-:W-:Y:S01]  /*0ed0*/  ISETP.GE.U32.AND.EX P0, PT, R17, UR9, PT, P0 ;  /* 0x0000000911007c0c */ /* 0x000fe2000bf06100 */
[----:B------:R-:W-:-:S12]  /*0ee0*/  IMAD.MOV.U32 R19, RZ, RZ, -0x1 ;  /* 0xffffffffff137424 */ /* 0x000fd800078e00ff */
[----:B------:R-:W-:Y:S05]  /*0ef0*/  @P0 BRA `(.L_x_12) ;  /* 0x0000000400280947 */ /* 0x000fea0003800000 */
[----:B------:R-:W1:Y:S01]  /*0f00*/  LDC.64 R26, c[0x0][0x628] ;  /* 0x00018a00ff1a7b82 */ /* 0x000e620000000a00 */
[----:B------:R-:W-:Y:S02]  /*0f10*/  IMAD.MOV.U32 R10, RZ, RZ, R16 ;  /* 0x000000ffff0a7224 */ /* 0x000fe400078e0010 */
[----:B------:R-:W-:-:S05]  /*0f20*/  IMAD.MOV.U32 R11, RZ, RZ, R17 ;  /* 0x000000ffff0b7224 */ /* 0x000fca00078e0011 */
[----:B------:R-:W2:Y:S08]  /*0f30*/  LDC R18, c[0x0][0x630] ;  /* 0x00018c00ff127b82 */ /* 0x000eb00000000800 */
[----:B------:R-:W3:Y:S01]  /*0f40*/  LDC.64 R28, c[0x0][0x620] ;  /* 0x00018800ff1c7b82 */ /* 0x000ee20000000a00 */
[----:B-1----:R-:W-:-:S04]  /*0f50*/  ISETP.NE.U32.AND P0, PT, R26, RZ, PT ;  /* 0x000000ff1a00720c */ /* 0x002fc80003f05070 */
[----:B------:R-:W-:-:S13]  /*0f60*/  ISETP.NE.AND.EX P0, PT, R27, RZ, PT, P0 ;  /* 0x000000ff1b00720c */ /* 0x000fda0003f05300 */
[----:B--23--:R-:W-:Y:S05]  /*0f70*/  @!P0 BRA `(.L_x_13) ;  /* 0x0000000000288947 */ /* 0x00cfea0003800000 */
[----:B------:R-:W1:Y:S02]  /*0f80*/  LDC R3, c[0x0][0x634] ;  /* 0x00018d00ff037b82 */ /* 0x000e640000000800 */
[----:B-1----:R-:W-:-:S05]  /*0f90*/  IADD3 R3, P0, R16, R3, RZ ;  /* 0x0000000310037210 */ /* 0x002fca0007f1e0ff */
[----:B------:R-:W-:-:S04]  /*0fa0*/  IMAD.X R19, RZ, RZ, R17, P0 ;  /* 0x000000ffff137224 */ /* 0x000fc800000e0611 */
[----:B------:R-:W-:-:S04]  /*0fb0*/  IMAD.WIDE.U32 R10, R19, R26, RZ ;  /* 0x0000001a130a7225 */ /* 0x000fc800078e00ff */
[----:B0-----:R-:W-:-:S04]  /*0fc0*/  IMAD.WIDE.U32 R12, P0, R3, R27, R10 ;  /* 0x0000001b030c7225 */ /* 0x001fc8000780000a */
[----:B------:R-:W-:-:S04]  /*0fd0*/  IMAD.WIDE.U32 R10, R3, R26, RZ ;  /* 0x0000001a030a7225 */ /* 0x000fc800078e00ff */
[----:B------:R-:W-:Y:S01]  /*0fe0*/  IMAD.X R15, RZ, RZ, RZ, P0 ;  /* 0x000000ffff0f7224 */ /* 0x000fe200000e06ff */
[----:B------:R-:W-:Y:S01]  /*0ff0*/  IADD3 RZ, P0, R11, R12, RZ ;  /* 0x0000000c0bff7210 */ /* 0x000fe20007f1e0ff */
[----:B------:R-:W-:-:S04]  /*1000*/  IMAD.MOV.U32 R14, RZ, RZ, R13 ;  /* 0x000000ffff0e7224 */ /* 0x000fc800078e000d */
[----:B------:R-:W-:-:S08]  /*1010*/  IMAD.WIDE.U32.X R10, R19, R27, R14, P0 ;  /* 0x0000001b130a7225 */ /* 0x000fd000000e040e */
.L_x_13:
[----:B------:R-:W1:Y:S01]  /*1020*/  LDC.64 R32, c[0x0][0x640] ;  /* 0x00019000ff207b82 */ /* 0x000e620000000a00 */
[-CC-:B------:R-:W-:Y:S02]  /*1030*/  SHF.R.U64 R30, R10, R18.reuse, R11.reuse ;  /* 0x000000120a1e7219 */ /* 0x180fe4000000120b */
[----:B------:R-:W-:Y:S02]  /*1040*/  SHF.R.U32.HI R3, RZ, R18, R11 ;  /* 0x00000012ff037219 */ /* 0x000fe4000001160b */
[----:B0-----:R-:W-:-:S03]  /*1050*/  IADD3 R13, P0, RZ, -R30, RZ ;  /* 0x8000001eff0d7210 */ /* 0x001fc60007f1e0ff */
[----:B------:R-:W0:Y:S02]  /*1060*/  LDC R14, c[0x0][0x618] ;  /* 0x00018600ff0e7b82 */ /* 0x000e240000000800 */
[----:B------:R-:W-:Y:S02]  /*1070*/  IMAD.X R3, RZ, RZ, ~R3, P0 ;  /* 0x000000ffff037224 */ /* 0x000fe400000e0e03 */
[----:B------:R-:W-:-:S04]  /*1080*/  IMAD.WIDE.U32 R10, R13, R28, R16 ;  /* 0x0000001c0d0a7225 */ /* 0x000fc800078e0010 */
[----:B------:R-:W2:Y:S01]  /*1090*/  LDC R15, c[0x0][0x608] ;  /* 0x00018200ff0f7b82 */ /* 0x000ea20000000800 */
[----:B------:R-:W-:Y:S02]  /*10a0*/  IMAD R12, R3, R28, RZ ;  /* 0x0000001c030c7224 */ /* 0x000fe400078e02ff */
[----:B------:R-:W-:Y:S02]  /*10b0*/  IMAD.MOV.U32 R28, RZ, RZ, 0x1 ;  /* 0x00000001ff1c7424 */ /* 0x000fe400078e00ff */
[----:B------:R-:W-:Y:S02]  /*10c0*/  IMAD R3, R13, R29, R12 ;  /* 0x0000001d0d037224 */ /* 0x000fe400078e020c */
[----:B------:R-:W-:Y:S01]  /*10d0*/  IMAD.MOV.U32 R12, RZ, RZ, -0x1 ;  /* 0xffffffffff0c7424 */ /* 0x000fe200078e00ff */
[----:B------:R-:W3:Y:S01]  /*10e0*/  LDC R31, c[0x0][0x658] ;  /* 0x00019600ff1f7b82 */ /* 0x000ee20000000800 */
[----:B------:R-:W-:Y:S01]  /*10f0*/  IMAD.IADD R3, R11, 0x1, R3 ;  /* 0x000000010b037824 */ /* 0x000fe200078e0203 */
[----:B-1----:R-:W-:-:S04]  /*1100*/  ISETP.NE.U32.AND P0, PT, R32, RZ, PT ;  /* 0x000000ff2000720c */ /* 0x002fc80003f05070 */
[----:B------:R-:W-:Y:S02]  /*1110*/  ISETP.NE.AND.EX P0, PT, R33, RZ, PT, P0 ;  /* 0x000000ff2100720c */ /* 0x000fe40003f05300 */
[----:B------:R-:W1:Y:S01]  /*1120*/  LDC R24, c[0x0][0x600] ;  /* 0x00018000ff187b82 */ /* 0x000e620000000800 */
[-CC-:B0-----:R-:W-:Y:S02]  /*1130*/  SHF.R.U64 R27, R10, R14.reuse, R3.reuse ;  /* 0x0000000e0a1b7219 */ /* 0x181fe40000001203 */
[----:B------:R-:W-:-:S05]  /*1140*/  SHF.R.U32.HI R10, RZ, R14, R3 ;  /* 0x0000000eff0a7219 */ /* 0x000fca0000011603 */
[----:B------:R-:W0:Y:S01]  /*1150*/  LDC R22, c[0x0][0x648] ;  /* 0x00019200ff167b82 */ /* 0x000e220000000800 */
[-CC-:B--2---:R-:W-:Y:S02]  /*1160*/  SHF.R.U64 R35, R27, R15.reuse, R10.reuse ;  /* 0x0000000f1b237219 */ /* 0x184fe4000000120a */
[----:B------:R-:W-:-:S05]  /*1170*/  SHF.R.U32.HI R10, RZ, R15, R10 ;  /* 0x0000000fff0a7219 */ /* 0x000fca000001160a */
[----:B------:R-:W2:Y:S01]  /*1180*/  LDC R26, c[0x0][0x638] ;  /* 0x00018e00ff1a7b82 */ /* 0x000ea20000000800 */
[-CC-:B---3--:R-:W-:Y:S02]  /*1190*/  SHF.R.U64 R34, R35, R31.reuse, R10.reuse ;  /* 0x0000001f23227219 */ /* 0x188fe4000000120a */
[-C--:B------:R-:W-:Y:S02]  /*11a0*/  SHF.L.U32 R3, R12, R31.reuse, RZ ;  /* 0x0000001f0c037219 */ /* 0x080fe400000006ff */
[----:B------:R-:W-:Y:S01]  /*11b0*/  SHF.R.U32.HI R11, RZ, R31, R10 ;  /* 0x0000001fff0b7219 */ /* 0x000fe2000001160a */
[----:B------:R-:W-:Y:S01]  /*11c0*/  IMAD.MOV.U32 R10, RZ, RZ, R34 ;  /* 0x000000ffff0a7224 */ /* 0x000fe200078e0022 */
[----:B------:R-:W-:Y:S01]  /*11d0*/  LOP3.LUT R18, RZ, R3, RZ, 0x33, !PT ;  /* 0x00000003ff127212 */ /* 0x000fe200078e33ff */
[----:B------:R-:W3:Y:S01]  /*11e0*/  LDC R29, c[0x0][0x610] ;  /* 0x00018400ff1d7b82 */ /* 0x000ee20000000800 */
[----:B------:R-:W-:Y:S05]  /*11f0*/  @!P0 BRA `(.L_x_14) ;  /* 0x0000000000288947 */ /* 0x000fea0003800000 */
[----:B------:R-:W4:Y:S02]  /*1200*/  LDC R3, c[0x0][0x64c] ;  /* 0x00019300ff037b82 */ /* 0x000f240000000800 */
[----:B----4-:R-:W-:-:S05]  /*1210*/  IADD3 R3, P0, R34, R3, RZ ;  /* 0x0000000322037210 */ /* 0x010fca0007f1e0ff */
[----:B------:R-:W-:-:S04]  /*1220*/  IMAD.X R19, RZ, RZ, R11, P0 ;  /* 0x000000ffff137224 */ /* 0x000fc800000e060b */
[----:B------:R-:W-:-:S04]  /*1230*/  IMAD.WIDE.U32 R10, R19, R32, RZ ;  /* 0x00000020130a7225 */ /* 0x000fc800078e00ff */
[----:B------:R-:W-:-:S04]  /*1240*/  IMAD.WIDE.U32 R12, P0, R3, R33, R10 ;  /* 0x00000021030c7225 */ /* 0x000fc8000780000a */
[----:B------:R-:W-:-:S04]  /*1250*/  IMAD.WIDE.U32 R10, R3, R32, RZ ;  /* 0x00000020030a7225 */ /* 0x000fc800078e00ff */
[----:B------:R-:W-:Y:S01]  /*1260*/  IMAD.X R15, RZ, RZ, RZ, P0 ;  /* 0x000000ffff0f7224 */ /* 0x000fe200000e06ff */
[----:B------:R-:W-:Y:S01]  /*1270*/  IADD3 RZ, P0, R11, R12, RZ ;  /* 0x0000000c0bff7210 */ /* 0x000fe20007f1e0ff */
[----:B------:R-:W-:-:S04]  /*1280*/  IMAD.MOV.U32 R14, RZ, RZ, R13 ;  /* 0x000000ffff0e7224 */ /* 0x000fc800078e000d */
[----:B------:R-:W-:-:S08]  /*1290*/  IMAD.WIDE.U32.X R10, R19, R33, R14, P0 ;  /* 0x00000021130a7225 */ /* 0x000fd000000e040e */
.L_x_14:
[----:B0-----:R-:W-:Y:S01]  /*12a0*/  SHF.R.U64 R7, R10, R22, R11 ;  /* 0x000000160a077219 */ /* 0x001fe2000000120b */
[----:B-1----:R-:W-:Y:S01]  /*12b0*/  VIADD R10, R24, 0xffffffff ;  /* 0xffffffff180a7836 */ /* 0x002fe20000000000 */
[----:B------:R-:W-:Y:S01]  /*12c0*/  SHF.L.U32 R3, R28, R31, RZ ;  /* 0x0000001f1c037219 */ /* 0x000fe200000006ff */
[----:B------:R-:W-:Y:S01]  /*12d0*/  @P1 IMAD R21, R25, R20, R6 ;  /* 0x0000001419151224 */ /* 0x000fe200078e0206 */
[----:B------:R-:W-:Y:S01]  /*12e0*/  LOP3.LUT R18, R35, R18, RZ, 0xc0, !PT ;  /* 0x0000001223127212 */ /* 0x000fe200078ec0ff */
[----:B------:R-:W-:Y:S02]  /*12f0*/  IMAD.MOV R11, RZ, RZ, -R7 ;  /* 0x000000ffff0b7224 */ /* 0x000fe400078e0a07 */
[----:B------:R-:W-:Y:S02]  /*1300*/  IMAD.MOV.U32 R6, RZ, RZ, 0x1 ;  /* 0x00000001ff067424 */ /* 0x000fe400078e00ff */
[----:B------:R-:W-:Y:S01]  /*1310*/  IMAD R18, R3, R7, R18 ;  /* 0x0000000703127224 */ /* 0x000fe200078e0212 */
[----:B------:R-:W-:Y:S01]  /*1320*/  LOP3.LUT R7, R27, R10, RZ, 0xc0, !PT ;  /* 0x0000000a1b077212 */ /* 0x000fe200078ec0ff */
[----:B--2---:R-:W-:-:S02]  /*1330*/  IMAD R3, R11, R26, R34 ;  /* 0x0000001a0b037224 */ /* 0x004fc400078e0222 */
[----:B---3--:R-:W-:Y:S02]  /*1340*/  IMAD R22, R18, R29, R21 ;  /* 0x0000001d12167224 */ /* 0x008fe400078e0215 */
[----:B------:R-:W-:Y:S01]  /*1350*/  IMAD R7, R3, R24, R7 ;  /* 0x0000001803077224 */ /* 0x000fe200078e0207 */
[----:B------:R-:W-:Y:S01]  /*1360*/  PRMT R3, R6, 0x7610, R3 ;  /* 0x0000761006037816 */ /* 0x000fe20000000003 */
[----:B------:R-:W-:-:S03]  /*1370*/  IMAD.MOV.U32 R19, RZ, RZ, R30 ;  /* 0x000000ffff137224 */ /* 0x000fc600078e001e */
[----:B------:R-:W-:Y:S02]  /*1380*/  SEL R18, R7, R22, !P1 ;  /* 0x0000001607127207 */ /* 0x000fe40004800000 */
[----:B------:R-:W-:-:S07]  /*1390*/  SEL R22, R22, R7, !P1 ;  /* 0x0000000716167207 */ /* 0x000fce0004800000 */
.L_x_12:
[----:B------:R-:W-:Y:S05]  /*13a0*/  @!P2 BRA `(.L_x_15) ;  /* 0x00000000000ca947 */ /* 0x000fea0003800000 */
[----:B------:R-:W-:Y:S01]  /*13b0*/  UCGABAR_WAIT ;  /* 0x0000000000007dc7 */ /* 0x000fe20008000000 */
[----:B------:R-:W-:Y:S01]  /*13c0*/  CCTL.IVALL ;  /* 0x00000000ff00798f */ /* 0x000fe20002000000 */
[----:B------:R-:W-:Y:S05]  /*13d0*/  BRA `(.L_x_16) ;  /* 0x0000000000047947 */ /* 0x000fea0003800000 */
.L_x_15:
[----:B------:R-:W-:Y:S06]  /*13e0*/  BAR.SYNC.DEFER_BLOCKING 0x0 ;  /* 0x0000000000007b1d */ /* 0x000fec0000010000 */
.L_x_16:
[----:B------:R-:W-:Y:S05]  /*13f0*/  @!P4 BRA `(.L_x_17) ;  /* 0x0000004800a0c947 */ /* 0x000fea0003800000 */
[----:B------:R-:W-:-:S13]  /*1400*/  ISETP.GT.U32.AND P0, PT, R36, 0x1, PT ;  /* 0x000000012400780c */ /* 0x000fda0003f04070 */
[----:B------:R-:W-:Y:S05]  /*1410*/  @P0 EXIT ;  /* 0x000000000000094d */ /* 0x000fea0003800000 */
.L_x_18:
[----:B------:R-:W-:-:S08]  /*1420*/  NOP ;  /* 0x0000000000007918 */ /* 0x000fd00000000000 */
[----:B------:R-:W1:Y:S02]  /*1430*/  USETMAXREG.TRY_ALLOC.CTAPOOL UP0, 0xe8 ;  /* 0x000000e8000079c8 */ /* 0x000e640008000600 */
[----:B-1----:R-:W-:-:S13]  /*1440*/  PLOP3.LUT P0, PT, PT, PT, UP0, 0x80, 0x0 ;  /* 0x000000000000781c */ /* 0x002fda0003f0f008 */
[----:B------:R-:W-:Y:S05]  /*1450*/  @!P0 BRA `(.L_x_18) ;  /* 0xfffffffc00f08947 */ /* 0x000fea000383ffff */
[----:B------:R-:W-:-:S13]  /*1460*/  LOP3.LUT P0, RZ, R3, 0xff, RZ, 0xc0, !PT ;  /* 0x000000ff03ff7812 */ /* 0x000fda000780c0ff */
[----:B------:R-:W-:Y:S05]  /*1470*/  @!P0 EXIT ;  /* 0x000000000000894d */ /* 0x000fea0003800000 */
[----:B------:R-:W2:Y:S01]  /*1480*/  LDL.64 R6, [R1] ;  /* 0x0000000001067983 */ /* 0x000ea20000100a00 */
[CC--:B------:R-:W-:Y:S01]  /*1490*/  LEA.HI R3, R8.reuse, R5.reuse, RZ, 0x2 ;  /* 0x0000000508037211 */ /* 0x0c0fe200078f10ff */
[----:B------:R-:W1:Y:S01]  /*14a0*/  S2UR UR4, SR_CgaCtaId ;  /* 0x00000000000479c3 */ /* 0x000e620000008800 */
[----:B------:R-:W-:Y:S01]  /*14b0*/  LEA.HI R8, R8, R5, RZ, 0x5 ;  /* 0x0000000508087211 */ /* 0x000fe200078f28ff */
[----:B------:R-:W-:Y:S01]  /*14c0*/  UMOV UR41, 0x400 ;  /* 0x0000040000297882 */ /* 0x000fe20000000000 */
[----:B------:R-:W-:Y:S01]  /*14d0*/  LOP3.LUT R4, R3, 0xfffffffc, RZ, 0xc0, !PT ;  /* 0xfffffffc03047812 */ /* 0x000fe200078ec0ff */
[----:B------:R-:W-:Y:S01]  /*14e0*/  UISETP.LT.AND UP0, UPT, UR40, 0x1, UPT ;  /* 0x000000012800788c */ /* 0x000fe2000bf01270 */
[--C-:B------:R-:W-:Y:S01]  /*14f0*/  SHF.R.S32.HI R76, RZ, 0x2, R3.reuse ;  /* 0x00000002ff4c7819 */ /* 0x100fe20000011403 */
[----:B------:R-:W-:Y:S01]  /*1500*/  UIADD3 UR5, UR43, -0x1, URZ ;  /* 0xffffffff2b057890 */ /* 0x000fe2000fffe03f */
[----:B------:R-:W-:Y:S01]  /*1510*/  SHF.R.S32.HI R3, RZ, 0x1f, R3 ;  /* 0x0000001fff037819 */ /* 0x000fe20000011403 */
[----:B------:R-:W3:Y:S01]  /*1520*/  LDC R82, c[0x0][0x658] ;  /* 0x00019600ff527b82 */ /* 0x000ee20000000800 */
[----:B------:R-:W-:Y:S01]  /*1530*/  USEL UR42, UR40, 0x1, UP0 ;  /* 0x00000001282a7887 */ /* 0x000fe20008000000 */
[----:B------:R-:W-:Y:S01]  /*1540*/  IMAD.IADD R4, R5, 0x1, -R4 ;  /* 0x0000000105047824 */ /* 0x000fe200078e0a04 */
[----:B------:R-:W-:Y:S01]  /*1550*/  LEA.HI R3, R3, R76, RZ, 0x3 ;  /* 0x0000004c03037211 */ /* 0x000fe200078f18ff */
[----:B------:R-:W-:Y:S01]  /*1560*/  UISETP.NE.AND UP0, UPT, UR5, URZ, UPT ;  /* 0x0000003f0500728c */ /* 0x000fe2000bf05270 */
[----:B------:R-:W-:Y:S01]  /*1570*/  IMAD.MOV.U32 R5, RZ, RZ, 0x1 ;  /* 0x00000001ff057424 */ /* 0x000fe200078e00ff */
[----:B------:R-:W-:Y:S01]  /*1580*/  ULDC UR8, c[0x0][0x284] ;  /* 0x0000a10000087ab9 */ /* 0x000fe20000000800 */
[----:B------:R-:W-:Y:S01]  /*1590*/  LOP3.LUT R3, R3, 0xfffffff8, RZ, 0xc0, !PT ;  /* 0xfffffff803037812 */ /* 0x000fe200078ec0ff */
[----:B------:R-:W4:Y:S01]  /*15a0*/  LDC.64 R80, c[0x0][0x5c8] ;  /* 0x00017200ff507b82 */ /* 0x000f220000000a00 */
[----:B------:R-:W-:Y:S01]  /*15b0*/  USEL UR7, URZ, 0x1, UP0 ;  /* 0x000000013f077887 */ /* 0x000fe20008000000 */
[----:B------:R-:W-:Y:S01]  /*15c0*/  IMAD.SHL.U32 R78, R4, 0x2, RZ ;  /* 0x00000002044e7824 */ /* 0x000fe200078e00ff */
[----:B------:R-:W-:Y:S01]  /*15d0*/  LOP3.LUT R88, R23, 0x1, RZ, 0xfc, !PT ;  /* 0x0000000117587812 */ /* 0x000fe200078efcff */
[----:B------:R-:W-:Y:S01]  /*15e0*/  IMAD.IADD R76, R76, 0x1, -R3 ;  /* 0x000000014c4c7824 */ /* 0x000fe200078e0a03 */
[----:B------:R-:W-:Y:S01]  /*15f0*/  SHF.R.S32.HI R3, RZ, 0x5, R8 ;  /* 0x00000005ff037819 */ /* 0x000fe20000011408 */
[----:B------:R-:W-:Y:S01]  /*1600*/  USHF.L.U32 UR47, UR40, 0x1, URZ ;  /* 0x00000001282f7899 */ /* 0x000fe2000800063f */
[----:B------:R-:W-:Y:S01]  /*1610*/  IMAD.U32 R89, RZ, RZ, UR7 ;  /* 0x00000007ff597e24 */ /* 0x000fe2000f8e00ff */
[----:B------:R-:W0:Y:S01]  /*1620*/  LDC R83, c[0x0][0x288] ;  /* 0x0000a200ff537b82 */ /* 0x000e220000000800 */
[--C-:B------:R-:W-:Y:S01]  /*1630*/  SHF.R.S32.HI R77, RZ, 0x1f, R76.reuse ;  /* 0x0000001fff4d7819 */ /* 0x100fe2000001144c */
[----:B-1----:R-:W-:Y:S01]  /*1640*/  ULEA UR41, UR4, UR41, 0x18 ;  /* 0x0000002904297291 */ /* 0x002fe2000f8ec03f */
[C---:B------:R-:W-:Y:S01]  /*1650*/  IMAD R87, R3.reuse, -0x10, -R76 ;  /* 0xfffffff003577824 */ /* 0x040fe200078e0a4c */
[----:B------:R-:W-:Y:S01]  /*1660*/  USHF.L.U32 UR4, UR5, 0x3, URZ ;  /* 0x0000000305047899 */ /* 0x000fe2000800063f */
[----:B------:R-:W-:Y:S01]  /*1670*/  SHF.R.S32.HI R79, RZ, 0x1f, R78 ;  /* 0x0000001fff4f7819 */ /* 0x000fe2000001144e */
[----:B------:R-:W-:Y:S01]  /*1680*/  IMAD.WIDE R76, R3, 0x10, R76 ;  /* 0x00000010034c7825 */ /* 0x000fe200078e024c */
[----:B------:R-:W-:Y:S01]  /*1690*/  UIADD3 UR5, UR41, 0x180, URZ ;  /* 0x0000018029057890 */ /* 0x000fe2000fffe03f */
[----:B------:R-:W1:Y:S01]  /*16a0*/  LDC R85, c[0x0][0x600] ;  /* 0x00018000ff557b82 */ /* 0x000e620000000800 */
[----:B------:R-:W-:Y:S01]  /*16b0*/  UIADD3 UR6, UR41, 0x14180, URZ ;  /* 0x0001418029067890 */ /* 0x000fe2000fffe03f */
[----:B------:R-:W-:Y:S01]  /*16c0*/  IMAD.MOV.U32 R3, RZ, RZ, -0x1 ;  /* 0xffffffffff037424 */ /* 0x000fe200078e00ff */
[----:B------:R-:W-:Y:S01]  /*16d0*/  USHF.R.U32.HI UR5, URZ, 0x4, UR5 ;  /* 0x000000043f057899 */ /* 0x000fe20008011605 */
[----:B------:R-:W-:Y:S01]  /*16e0*/  VIADD R87, R87, UR8 ;  /* 0x0000000857577c36 */ /* 0x000fe20008000000 */
[----:B------:R-:W-:-:S02]  /*16f0*/  USHF.R.U32.HI UR6, URZ, 0x4, UR6 ;  /* 0x000000043f067899 */ /* 0x000fc40008011606 */
[-C--:B---3--:R-:W-:Y:S01]  /*1700*/  SHF.L.U32 R3, R3, R82.reuse, RZ ;  /* 0x0000005203037219 */ /* 0x088fe200000006ff */
[----:B------:R-:W-:Y:S01]  /*1710*/  UIADD3 UR48, UR41, 0x60, URZ ;  /* 0x0000006029307890 */ /* 0x000fe2000fffe03f */
[C---:B----4-:R-:W-:Y:S01]  /*1720*/  SHF.L.U64.HI R81, R80.reuse, 0x3, R81 ;  /* 0x0000000350517819 */ /* 0x050fe20000010251 */
[----:B------:R-:W-:Y:S01]  /*1730*/  ULOP3.LUT UR4, UR4, 0x8, URZ, 0xc0, !UPT ;  /* 0x0000000804047892 */ /* 0x000fe2000f8ec03f */
[----:B------:R-:W-:Y:S01]  /*1740*/  SHF.L.U32 R82, R5, R82, RZ ;  /* 0x0000005205527219 */ /* 0x000fe200000006ff */
[----:B------:R-:W-:Y:S01]  /*1750*/  ULOP3.LUT UR5, UR5, 0x3fff, URZ, 0xc0, !UPT ;  /* 0x00003fff05057892 */ /* 0x000fe2000f8ec03f */
[----:B------:R-:W-:Y:S01]  /*1760*/  IMAD.SHL.U32 R80, R80, 0x8, RZ ;  /* 0x0000000850507824 */ /* 0x000fe200078e00ff */
[----:B------:R-:W-:Y:S01]  /*1770*/  ULOP3.LUT UR6, UR6, 0x3fff, URZ, 0xc0, !UPT ;  /* 0x00003fff06067892 */ /* 0x000fe2000f8ec03f */
[----:B------:R-:W-:Y:S01]  /*1780*/  LOP3.LUT R86, RZ, R3, RZ, 0x33, !PT ;  /* 0x00000003ff567212 */ /* 0x000fe200078e33ff */
[----:B0-----:R-:W-:Y:S01]  /*1790*/  IMAD R83, R4, -0x2, R83 ;  /* 0xfffffffe04537824 */ /* 0x001fe200078e0253 */
[----:B------:R-:W-:-:S02]  /*17a0*/  UIADD3 UR42, -UR42, UR40, URZ ;  /* 0x000000282a2a7290 */ /* 0x000fc4000fffe13f */
[----:B------:R-:W-:Y:S02]  /*17b0*/  ULEA UR43, UR43, UR48, 0x3 ;  /* 0x000000302b2b7291 */ /* 0x000fe4000f8e183f */
[----:B------:R-:W-:Y:S02]  /*17c0*/  ULOP3.LUT UR49, UR4, 0x8, URZ, 0x3c, !UPT ;  /* 0x0000000804317892 */ /* 0x000fe4000f8e3c3f */
[----:B------:R-:W-:Y:S01]  /*17d0*/  ULOP3.LUT UR44, UR4, 0x18, URZ, 0x3c, !UPT ;  /* 0x00000018042c7892 */ /* 0x000fe2000f8e3c3f */
[----:B-1----:R-:W-:Y:S01]  /*17e0*/  VIADD R85, R85, 0xffffffff ;  /* 0xffffffff55557836 */ /* 0x002fe20000000000 */
[----:B------:R-:W-:Y:S02]  /*17f0*/  ULOP3.LUT UR45, UR5, 0x10000, URZ, 0xfc, !UPT ;  /* 0x00010000052d7892 */ /* 0x000fe4000f8efc3f */
[----:B------:R-:W-:Y:S01]  /*1800*/  ULOP3.LUT UR46, UR6, 0x10000, URZ, 0xfc, !UPT ;  /* 0x00010000062e7892 */ /* 0x000fe2000f8efc3f */
[----:B--2---:R-:W-:-:S11]  /*1810*/  SHF.L.U64.HI R84, R6, 0x1, R0 ;  /* 0x0000000106547819 */ /* 0x004fd60000010200 */
.L_x_134:
[----:B------:R-:W-:-:S04]  /*1820*/  SHF.L.U32 R0, R89, 0x1f, RZ ;  /* 0x0000001f59007819 */ /* 0x000fc800000006ff */
[----:B------:R-:W0:Y:S02]  /*1830*/  SYNCS.PHASECHK.TRANS64.TRYWAIT P0, [UR43+-0x8], R0 ;  /* 0xfffff800ff0075a7 */ /* 0x000e24000800016b */
[----:B01-34-:R-:W-:Y:S05]  /*1840*/  @!P0 BRA `(.L_x_19) ;  /* 0x0000005400e08947 */ /* 0x01bfea0003800000 */
.L_x_157:
[----:B------:R-:W-:Y:S02]  /*1850*/  ULDC UR4, c[0x0][0x28c] ;  /* 0x0000a30000047ab9 */ /* 0x000fe40000000800 */
[----:B------:R-:W-:-:S13]  /*1860*/  ISETP.LT.AND P0, PT, RZ, UR4, PT ;  /* 0x00000004ff007c0c */ /* 0x000fda000bf01270 */
[----:B------:R-:W-:Y:S05]  /*1870*/  @P0 BRA `(.L_x_20) ;  /* 0x0000000000400947 */ /* 0x000fea0003800000 */
[----:B0-----:R-:W-:Y:S01]  /*1880*/  MOV R0, 0x0 ;  /* 0x0000000000007802 */ /* 0x001fe20000000f00 */
[----:B------:R-:W-:Y:S01]  /*1890*/  ULDC.64 UR4, c[0x4][0x68] ;  /* 0x01001a0000047ab9 */ /* 0x000fe20000000a00 */
[----:B------:R-:W-:Y:S01]  /*18a0*/  ULDC.64 UR6, c[0x4][0x8] ;  /* 0x0100020000067ab9 */ /* 0x000fe20000000a00 */
[----:B------:R-:W-:Y:S01]  /*18b0*/  IMAD.U32 R4, RZ, RZ, UR4 ;  /* 0x00000004ff047e24 */ /* 0x000fe2000f8e00ff */
[----:B------:R0:W1:Y:S01]  /*18c0*/  LDC.64 R14, c[0x4][R0] ;  /* 0x01000000000e7b82 */ /* 0x0000620000000a00 */
[----:B------:R-:W-:Y:S01]  /*18d0*/  IMAD.U32 R5, RZ, RZ, UR5 ;  /* 0x00000005ff057e24 */ /* 0x000fe2000f8e00ff */
[----:B------:R-:W-:Y:S01]  /*18e0*/  ULDC.64 UR4, c[0x4][0x70] ;  /* 0x01001c0000047ab9 */ /* 0x000fe20000000a00 */
[----:B------:R-:W-:Y:S02]  /*18f0*/  IMAD.U32 R10, RZ, RZ, UR6 ;  /* 0x00000006ff0a7e24 */ /* 0x000fe4000f8e00ff */
[----:B------:R-:W-:Y:S02]  /*1900*/  IMAD.U32 R6, RZ, RZ, UR4 ;  /* 0x00000004ff067e24 */ /* 0x000fe4000f8e00ff */
[----:B------:R-:W-:-:S02]  /*1910*/  IMAD.U32 R7, RZ, RZ, UR5 ;  /* 0x00000005ff077e24 */ /* 0x000fc4000f8e00ff */
[----:B------:R-:W-:Y:S02]  /*1920*/  IMAD.U32 R11, RZ, RZ, UR7 ;  /* 0x00000007ff0b7e24 */ /* 0x000fe4000f8e00ff */
[----:B------:R-:W-:Y:S02]  /*1930*/  IMAD.MOV.U32 R8, RZ, RZ, 0x1e1 ;  /* 0x000001e1ff087424 */ /* 0x000fe400078e00ff */
[----:B------:R-:W-:Y:S02]  /*1940*/  IMAD.MOV.U32 R12, RZ, RZ, 0x1 ;  /* 0x00000001ff0c7424 */ /* 0x000fe400078e00ff */
[----:B0-----:R-:W-:-:S07]  /*1950*/  IMAD.MOV.U32 R13, RZ, RZ, RZ ;  /* 0x000000ffff0d7224 */ /* 0x001fce00078e00ff */
[----:B------:R-:W-:-:S07]  /*1960*/  LEPC R20, `(.L_x_20) ;  /* 0x000000001014794e */ /* 0x000fce0000000000 */
[----:B-1---5:R-:W-:Y:S05]  /*1970*/  CALL.ABS.NOINC R14 ;  /* 0x000000000e007343 */ /* 0x022fea0003c00000 */
.L_x_20:
[----:B------:R-:W-:-:S13]  /*1980*/  ISETP.NE.AND P0, PT, R88, 0x3, PT ;  /* 0x000000035800780c */ /* 0x000fda0003f05270 */
[----:B------:R-:W-:Y:S05]  /*1990*/  @!P0 BRA `(.L_x_21) ;  /* 0x0000000000048947 */ /* 0x000fea0003800000 */
[----:B------:R-:W-:Y:S01]  /*19a0*/  BPT.TRAP 0x1 ;  /* 0x000000040000795c */ /* 0x000fe20000300000 */
.L_x_21:
[----:B0-----:R-:W-:Y:S02]  /*19b0*/  IMAD.U32 R3, RZ, RZ, UR38 ;  /* 0x00000026ff037e24 */ /* 0x001fe4000f8e00ff */
[----:B------:R-:W-:-:S03]  /*19c0*/  IMAD.U32 R0, RZ, RZ, UR39 ;  /* 0x00000027ff007e24 */ /* 0x000fc6000f8e00ff */
[----:B------:R-:W-:Y:S02]  /*19d0*/  LEA R3, R3, UR41, 0x3 ;  /* 0x0000002903037c11 */ /* 0x000fe4000f8e18ff */
[----:B------:R-:W-:-:S04]  /*19e0*/  SHF.L.U32 R0, R0, 0x1f, RZ ;  /* 0x0000001f00007819 */ /* 0x000fc800000006ff */
[----:B------:R0:W1:Y:S01]  /*19f0*/  SYNCS.PHASECHK.TRANS64.TRYWAIT P1, [R3+URZ], R0 ;  /* 0x00000000030075a7 */ /* 0x000062000802017f */
[----:B------:R-:W-:Y:S05]  /*1a00*/  @!P0 BRA `(.L_x_22) ;  /* 0x0000000000048947 */ /* 0x000fea0003800000 */
[----:B------:R-:W-:Y:S01]  /*1a10*/  BPT.TRAP 0x1 ;  /* 0x000000040000795c */ /* 0x000fe20000300000 */
.L_x_22:
[----:B-1----:R-:W-:Y:S05]  /*1a20*/  @P1 BRA `(.L_x_23) ;  /* 0x0000000000081947 */ /* 0x002fea0003800000 */
[----:B------:R-:W1:Y:S02]  /*1a30*/  SYNCS.PHASECHK.TRANS64.TRYWAIT P1, [R3+URZ], R0 ;  /* 0x00000000030075a7 */ /* 0x000e64000802017f */
[----:B-1----:R-:W-:Y:S05]  /*1a40*/  @!P1 BRA `(.L_x_24) ;  /* 0x0000005400789947 */ /* 0x002fea0003800000 */
.L_x_23:
[----:B------:R-:W-:Y:S05]  /*1a50*/  WARPSYNC.ALL ;  /* 0x0000000000007948 */ /* 0x000fea0003800000 */
[----:B------:R-:W-:Y:S01]  /*1a60*/  ULEA UR8, UR38, UR45, 0xa ;  /* 0x0000002d26087291 */ /* 0x000fe2000f8e503f */
[----:B------:R-:W-:Y:S01]  /*1a70*/  WARPGROUP.ARRIVE ;  /* 0x00000000000079c5 */ /* 0x000fe20000000000 */
[----:B------:R-:W-:Y:S01]  /*1a80*/  UIMAD UR9, UR38, 0x600, UR46 ;  /* 0x00000600260978a4 */ /* 0x000fe2000f8e022e */
[----:B01----:R-:W-:Y:S01]  /*1a90*/  IMAD.U32 R0, RZ, RZ, UR42 ;  /* 0x0000002aff007e24 */ /* 0x003fe2000f8e00ff */
[----:B------:R-:W-:Y:S01]  /*1aa0*/  UMOV UR5, 0x40000040 ;  /* 0x4000004000057882 */ /* 0x000fe20000000000 */
[----:B------:R-:W-:-:S02]  /*1ab0*/  UMOV UR7, 0x40000040 ;  /* 0x4000004000077882 */ /* 0x000fc40000000000 */
[----:B------:R-:W-:Y:S01]  /*1ac0*/  UMOV UR4, UR8 ;  /* 0x0000000800047c82 */ /* 0x000fe20008000000 */
[----:B------:R-:W-:Y:S01]  /*1ad0*/  ISETP.GE.AND P1, PT, R0, 0x1, PT ;  /* 0x000000010000780c */ /* 0x000fe20003f26270 */
[----:B------:R-:W-:Y:S02]  /*1ae0*/  UMOV UR6, UR9 ;  /* 0x0000000900067c82 */ /* 0x000fe40008000000 */
[----:B------:R-:W-:Y:S01]  /*1af0*/  HGMMA.64x96x16.F32.BF16 R24, gdesc[UR4], RZ, !UPT, gsb0 ;  /* 0x01600000041879f0 */ /* 0x000fe2000c0018ff */
[----:B------:R-:W-:Y:S02]  /*1b00*/  UIADD3 UR4, UR8, 0x2, URZ ;  /* 0x0000000208047890 */ /* 0x000fe4000fffe03f */
[----:B------:R-:W-:Y:S01]  /*1b10*/  UIADD3 UR6, UR9, 0x2, URZ ;  /* 0x0000000209067890 */ /* 0x000fe2000fffe03f */
[----:B------:R-:W-:Y:S01]  /*1b20*/  UMOV UR5, 0x40000040 ;  /* 0x4000004000057882 */ /* 0x000fe20000000000 */
[----:B------:R-:W-:Y:S01]  /*1b30*/  UMOV UR7, 0x40000040 ;  /* 0x4000004000077882 */ /* 0x000fe20000000000 */
[----:B------:R-:W-:-:S02]  /*1b40*/  WARPGROUP.DEPBAR.LE gsb0, 0x0 ;  /* 0x00008000000079c5 */ /* 0x000fc40000010000 */
[----:B------:R-:W-:-:S06]  /*1b50*/  WARPGROUP.ARRIVE ;  /* 0x00000000000079c5 */ /* 0x000fcc0000000000 */
[----:B------:R-:W-:Y:S01]  /*1b60*/  HGMMA.64x96x16.F32.BF16 R24, gdesc[UR4], R24, gsb0 ;  /* 0x01600000041879f0 */ /* 0x000fe20008001818 */
[----:B------:R-:W-:Y:S02]  /*1b70*/  UIADD3 UR4, UR8, 0x4, URZ ;  /* 0x0000000408047890 */ /* 0x000fe4000fffe03f */
[----:B------:R-:W-:Y:S01]  /*1b80*/  UIADD3 UR6, UR9, 0x4, URZ ;  /* 0x0000000409067890 */ /* 0x000fe2000fffe03f */
[----:B------:R-:W-:Y:S01]  /*1b90*/  UMOV UR5, 0x40000040 ;  /* 0x4000004000057882 */ /* 0x000fe20000000000 */
[----:B------:R-:W-:Y:S01]  /*1ba0*/  UMOV UR7, 0x40000040 ;  /* 0x4000004000077882 */ /* 0x000fe20000000000 */
[----:B------:R-:W-:Y:S02]  /*1bb0*/  WARPGROUP.DEPBAR.LE gsb0, 0x0 ;  /* 0x00008000000079c5 */ /* 0x000fe40000010000 */
        /* <DEDUP_REMOVED lines=36> */
[----:B------:R-:W-:Y:S03]  /*1e00*/  HGMMA.64x96x16.F32.BF16 R24, gdesc[UR4], R24, gsb0 ;  /* 0x01600000041879f0 */ /* 0x000fe60008001818 */
[----:B------:R-:W-:Y:S02]  /*1e10*/  WARPGROUP.DEPBAR.LE gsb0, 0x0 ;  /* 0x00008000000079c5 */ /* 0x000fe40000010000 */
[----:B------:R-:W-:Y:S05]  /*1e20*/  @!P1 BRA `(.L_x_25) ;  /* 0x0000000400849947 */ /* 0x000fea0003800000 */
[----:B------:R-:W-:Y:S01]  /*1e30*/  UIADD3 UR8, UR38, 0x1, URZ ;  /* 0x0000000126087890 */ /* 0x000fe2000fffe03f */
[----:B------:R-:W-:Y:S02]  /*1e40*/  IMAD.U32 R0, RZ, RZ, UR42 ;  /* 0x0000002aff007e24 */ /* 0x000fe4000f8e00ff */
[----:B------:R-:W-:Y:S01]  /*1e50*/  IMAD.U32 R3, RZ, RZ, UR38 ;  /* 0x00000026ff037e24 */ /* 0x000fe2000f8e00ff */
[----:B------:R-:W-:-:S04]  /*1e60*/  UISETP.NE.AND UP0, UPT, UR8, 0x5, UPT ;  /* 0x000000050800788c */ /* 0x000fc8000bf05270 */
[----:B------:R-:W-:Y:S02]  /*1e70*/  USEL UR4, URZ, 0x1, UP0 ;  /* 0x000000013f047887 */ /* 0x000fe40008000000 */
[----:B------:R-:W-:Y:S02]  /*1e80*/  USEL UR8, UR8, URZ, UP0 ;  /* 0x0000003f08087287 */ /* 0x000fe40008000000 */
[----:B------:R-:W-:-:S06]  /*1e90*/  ULOP3.LUT UR4, UR39, UR4, URZ, 0x3c, !UPT ;  /* 0x0000000427047292 */ /* 0x000fcc000f8e3c3f */
[----:B------:R-:W-:-:S07]  /*1ea0*/  IMAD.U32 R6, RZ, RZ, UR4 ;  /* 0x00000004ff067e24 */ /* 0x000fce000f8e00ff */
.L_x_32:
[----:B------:R-:W-:Y:S05]  /*1eb0*/  @!P0 BRA `(.L_x_26) ;  /* 0x0000000000048947 */ /* 0x000fea0003800000 */
[----:B------:R-:W-:Y:S01]  /*1ec0*/  BPT.TRAP 0x1 ;  /* 0x000000040000795c */ /* 0x000fe20000300000 */
.L_x_26:
[----:B------:R-:W-:Y:S01]  /*1ed0*/  ULEA UR4, UR8, UR41, 0x3 ;  /* 0x0000002908047291 */ /* 0x000fe2000f8e183f */
[----:B------:R-:W-:-:S08]  /*1ee0*/  SHF.L.U32 R4, R6, 0x1f, RZ ;  /* 0x0000001f06047819 */ /* 0x000fd000000006ff */
[----:B------:R0:W1:Y:S01]  /*1ef0*/  SYNCS.PHASECHK.TRANS64.TRYWAIT P1, [UR4], R4 ;  /* 0x00000004ff0075a7 */ /* 0x0000620008020144 */
[----:B------:R-:W-:Y:S05]  /*1f00*/  @!P0 BRA `(.L_x_27) ;  /* 0x0000000000048947 */ /* 0x000fea0003800000 */
[----:B------:R-:W-:Y:S01]  /*1f10*/  BPT.TRAP 0x1 ;  /* 0x000000040000795c */ /* 0x000fe20000300000 */
.L_x_27:
[----:B-1----:R-:W-:Y:S05]  /*1f20*/  @P1 BRA `(.L_x_28) ;  /* 0x0000000000081947 */ /* 0x002fea0003800000 */
[----:B------:R-:W1:Y:S02]  /*1f30*/  SYNCS.PHASECHK.TRANS64.TRYWAIT P1, [UR4], R4 ;  /* 0x00000004ff0075a7 */ /* 0x000e640008020144 */
[----:B-1----:R-:W-:Y:S05]  /*1f40*/  @!P1 BRA `(.L_x_29) ;  /* 0x00000050004c9947 */ /* 0x002fea0003800000 */
.L_x_28:
[----:B------:R-:W-:Y:S01]  /*1f50*/  ULEA UR9, UR8, UR45, 0xa ;  /* 0x0000002d08097291 */ /* 0x000fe2000f8e503f */
[----:B------:R-:W-:Y:S01]  /*1f60*/  WARPGROUP.ARRIVE ;  /* 0x00000000000079c5 */ /* 0x000fe20000000000 */
[----:B------:R-:W-:Y:S01]  /*1f70*/  UIMAD UR10, UR8, 0x600, UR46 ;  /* 0x00000600080a78a4 */ /* 0x000fe2000f8e022e */
[----:B------:R-:W-:Y:S01]  /*1f80*/  UMOV UR5, 0x40000040 ;  /* 0x4000004000057882 */ /* 0x000fe20000000000 */
[----:B------:R-:W-:-:S03]  /*1f90*/  UMOV UR7, 0x40000040 ;  /* 0x4000004000077882 */ /* 0x000fc60000000000 */
[----:B------:R-:W-:Y:S02]  /*1fa0*/  UMOV UR4, UR9 ;  /* 0x0000000900047c82 */ /* 0x000fe40008000000 */
[----:B------:R-:W-:Y:S02]  /*1fb0*/  UMOV UR6, UR10 ;  /* 0x0000000a00067c82 */ /* 0x000fe40008000000 */
[----:B------:R-:W-:Y:S01]  /*1fc0*/  HGMMA.64x96x16.F32.BF16 R24, gdesc[UR4], R24, gsb0 ;  /* 0x01600000041879f0 */ /* 0x000fe20008001818 */
        /* <DEDUP_REMOVED lines=51> */
[----:B------:R-:W-:Y:S01]  /*2300*/  BPT.TRAP 0x1 ;  /* 0x000000040000795c */ /* 0x000fe20000300000 */
.L_x_30:
[----:B------:R-:W-:-:S13]  /*2310*/  ISETP.NE.AND P1, PT, R73, RZ, PT ;  /* 0x000000ff4900720c */ /* 0x000fda0003f25270 */
[----:B01----:R-:W-:-:S05]  /*2320*/  @P1 LEA R4, R3, UR41, 0x3 ;  /* 0x0000002903041c11 */ /* 0x003fca000f8e18ff */
[----:B------:R-:W-:-:S05]  /*2330*/  @P1 VIADD R5, R4, 0x28 ;  /* 0x0000002804051836 */ /* 0x000fca0000000000 */
[----:B------:R-:W-:-:S04]  /*2340*/  @P1 PRMT R5, R72, 0x654, R5 ;  /* 0x0000065448051816 */ /* 0x000fc80000000005 */
[----:B------:R0:W-:Y:S01]  /*2350*/  @P1 SYNCS.ARRIVE.TRANS64.RED.A1T0 RZ, [R5+URZ], RZ ;  /* 0x000000ff05ff19a7 */ /* 0x0001e2000810043f */
[----:B------:R-:W-:-:S13]  /*2360*/  ISETP.GT.U32.AND P1, PT, R23, 0x1, PT ;  /* 0x000000011700780c */ /* 0x000fda0003f24070 */
[----:B0-----:R-:W-:Y:S05]  /*2370*/  @P1 BRA `(.L_x_31) ;  /* 0x0000000000041947 */ /* 0x001fea0003800000 */
[----:B------:R-:W-:Y:S01]  /*2380*/  BPT.TRAP 0x1 ;  /* 0x000000040000795c */ /* 0x000fe20000300000 */
.L_x_31:
[----:B------:R-:W-:Y:S01]  /*2390*/  UIADD3 UR8, UR8, 0x1, URZ ;  /* 0x0000000108087890 */ /* 0x000fe2000fffe03f */
[C---:B------:R-:W-:Y:S01]  /*23a0*/  ISETP.GT.AND P2, PT, R0.reuse, 0x1, PT ;  /* 0x000000010000780c */ /* 0x040fe20003f44270 */
[----:B------:R-:W-:Y:S02]  /*23b0*/  VIADD R3, R3, 0x1 ;  /* 0x0000000103037836 */ /* 0x000fe40000000000 */
[----:B------:R-:W-:Y:S01]  /*23c0*/  UISETP.NE.AND UP0, UPT, UR8, 0x5, UPT ;  /* 0x000000050800788c */ /* 0x000fe2000bf05270 */
[----:B------:R-:W-:Y:S02]  /*23d0*/  VIADD R0, R0, 0xffffffff ;  /* 0xffffffff00007836 */ /* 0x000fe40000000000 */
[C---:B------:R-:W-:Y:S01]  /*23e0*/  ISETP.NE.AND P1, PT, R3.reuse, 0x5, PT ;  /* 0x000000050300780c */ /* 0x040fe20003f25270 */
[----:B------:R-:W-:Y:S02]  /*23f0*/  USEL UR4, URZ, 0x1, UP0 ;  /* 0x000000013f047887 */ /* 0x000fe40008000000 */
[----:B------:R-:W-:Y:S01]  /*2400*/  USEL UR8, UR8, URZ, UP0 ;  /* 0x0000003f08087287 */ /* 0x000fe20008000000 */
[----:B------:R-:W-:-:S03]  /*2410*/  SEL R3, R3, RZ, P1 ;  /* 0x000000ff03037207 */ /* 0x000fc60000800000 */
[----:B------:R-:W-:Y:S01]  /*2420*/  LOP3.LUT R6, R6, UR4, RZ, 0x3c, !PT ;  /* 0x0000000406067c12 */ /* 0x000fe2000f8e3cff */
[----:B------:R-:W-:Y:S07]  /*2430*/  @P2 BRA `(.L_x_32) ;  /* 0xfffffff8009c2947 */ /* 0x000fee000383ffff */
.L_x_25:
[----:B------:R-:W0:Y:S01]  /*2440*/  LDC R0, c[0x0][0x28c] ;  /* 0x0000a300ff007b82 */ /* 0x000e220000000800 */
[----:B------:R-:W-:-:S04]  /*2450*/  IMAD.U32 R3, RZ, RZ, UR49 ;  /* 0x00000031ff037e24 */ /* 0x000fc8000f8e00ff */
[----:B------:R1:W-:Y:S01]  /*2460*/  SYNCS.ARRIVE.TRANS64.A1T0 RZ, [R3+UR48], RZ ;  /* 0x000000ff03ff79a7 */ /* 0x0003e20008100030 */
[----:B0-----:R-:W-:-:S13]  /*2470*/  ISETP.GE.AND P1, PT, R0, 0x1, PT ;  /* 0x000000010000780c */ /* 0x001fda0003f26270 */
[----:B-1----:R-:W-:Y:S05]  /*2480*/  @!P1 BRA `(.L_x_33) ;  /* 0x0000000000449947 */ /* 0x002fea0003800000 */
[----:B------:R-:W-:Y:S05]  /*2490*/  @!P0 BRA `(.L_x_34) ;  /* 0x0000000000048947 */ /* 0x000fea0003800000 */
[----:B------:R-:W-:Y:S01]  /*24a0*/  BPT.TRAP 0x1 ;  /* 0x000000040000795c */ /* 0x000fe20000300000 */
.L_x_34:
[----:B------:R-:W-:-:S13]  /*24b0*/  ISETP.NE.AND P0, PT, R73, RZ, PT ;  /* 0x000000ff4900720c */ /* 0x000fda0003f05270 */
[----:B------:R-:W-:-:S05]  /*24c0*/  VOTEU.ANY UP0, P0 ;  /* 0x00000000003f7886 */ /* 0x000fca0000000100 */
[----:B------:R-:W-:-:S06]  /*24d0*/  @UP0 UIADD3 UR4, UR38, UR42, URZ ;  /* 0x0000002a26040290 */ /* 0x000fcc000fffe03f */
[----:B------:R-:W-:Y:S02]  /*24e0*/  IMAD.U32 R4, RZ, RZ, UR4 ;  /* 0x00000004ff047e24 */ /* 0x000fe4000f8e00ff */
[----:B------:R-:W-:Y:S02]  /*24f0*/  IMAD.U32 R3, RZ, RZ, UR4 ;  /* 0x00000004ff037e24 */ /* 0x000fe4000f8e00ff */
[----:B------:R-:W-:-:S05]  /*2500*/  @P0 IMAD.WIDE.U32 R4, R4, -0x33333333, RZ ;  /* 0xcccccccd04040825 */ /* 0x000fca00078e00ff */
[----:B------:R-:W-:-:S05]  /*2510*/  @P0 SHF.R.U32.HI R0, RZ, 0x2, R5 ;  /* 0x00000002ff000819 */ /* 0x000fca0000011605 */
[----:B------:R-:W-:-:S05]  /*2520*/  @P0 IMAD R0, R0, -0x5, R3 ;  /* 0xfffffffb00000824 */ /* 0x000fca00078e0203 */
[----:B------:R-:W-:-:S05]  /*2530*/  @P0 LEA R0, R0, UR41, 0x3 ;  /* 0x0000002900000c11 */ /* 0x000fca000f8e18ff */
[----:B------:R-:W-:-:S05]  /*2540*/  @P0 VIADD R3, R0, 0x28 ;  /* 0x0000002800030836 */ /* 0x000fca0000000000 */
[----:B------:R-:W-:-:S04]  /*2550*/  @P0 PRMT R3, R72, 0x654, R3 ;  /* 0x0000065448030816 */ /* 0x000fc80000000003 */
[----:B------:R0:W-:Y:S01]  /*2560*/  @P0 SYNCS.ARRIVE.TRANS64.RED.A1T0 RZ, [R3+URZ], RZ ;  /* 0x000000ff03ff09a7 */ /* 0x0001e2000810043f */
[----:B------:R-:W-:-:S13]  /*2570*/  ISETP.GT.U32.AND P0, PT, R23, 0x1, PT ;  /* 0x000000011700780c */ /* 0x000fda0003f04070 */
[----:B0-----:R-:W-:Y:S05]  /*2580*/  @P0 BRA `(.L_x_33) ;  /* 0x0000000000040947 */ /* 0x001fea0003800000 */
[----:B------:R-:W-:Y:S01]  /*2590*/  BPT.TRAP 0x1 ;  /* 0x000000040000795c */ /* 0x000fe20000300000 */
.L_x_33:
[----:B------:R-:W-:Y:S01]  /*25a0*/  SHF.L.U32 R0, R89, 0x1f, RZ ;  /* 0x0000001f59007819 */ /* 0x000fe200000006ff */
[----:B------:R-:W-:Y:S01]  /*25b0*/  UIADD3 UR38, UR38, UR47, URZ ;  /* 0x0000002f26267290 */ /* 0x000fe2000fffe03f */
[----:B------:R-:W-:Y:S01]  /*25c0*/  SHF.R.S32.HI R9, RZ, 0x1f, R19 ;  /* 0x0000001fff097819 */ /* 0x000fe20000011413 */
[----:B------:R-:W-:Y:S01]  /*25d0*/  UISETP.GE.U32.AND UP1, UPT, UR47, 0x5, UPT ;  /* 0x000000052f00788c */ /* 0x000fe2000bf26070 */
[----:B------:R-:W0:Y:S01]  /*25e0*/  SYNCS.PHASECHK.TRANS64.TRYWAIT P0, [UR43+0x8], R0 ;  /* 0x00000800ff0075a7 */ /* 0x000e22000800016b */
[----:B------:R-:W-:-:S04]  /*25f0*/  UISETP.GT.U32.AND UP0, UPT, UR38, 0x4, UPT ;  /* 0x000000042600788c */ /* 0x000fc8000bf04070 */
[----:B------:R-:W-:-:S04]  /*2600*/  UISETP.LT.U32.AND UP0, UPT, UR47, 0x5, UP0 ;  /* 0x000000052f00788c */ /* 0x000fc80008701070 */
[----:B------:R-:W-:Y:S02]  /*2610*/  USEL UR6, URZ, 0x1, !UP0 ;  /* 0x000000013f067887 */ /* 0x000fe4000c000000 */
[----:B------:R-:W-:Y:S02]  /*2620*/  @UP1 UIMAD.WIDE.U32 UR4, UR38, -0x33333333, URZ ;  /* 0xcccccccd260418a5 */ /* 0x000fe4000f8e003f */
[----:B------:R-:W-:Y:S02]  /*2630*/  ULOP3.LUT UR39, UR39, UR6, URZ, 0x3c, !UPT ;  /* 0x0000000627277292 */ /* 0x000fe4000f8e3c3f */
[----:B------:R-:W-:-:S04]  /*2640*/  @UP1 USHF.R.U32.HI UR4, URZ, 0x2, UR5 ;  /* 0x000000023f041899 */ /* 0x000fc80008011605 */
[----:B------:R-:W-:Y:S01]  /*2650*/  @UP1 ULOP3.LUT UR39, UR39, 0x1, UR4, 0x78, !UPT ;  /* 0x0000000127271892 */ /* 0x000fe2000f8e7804 */
[----:B0-----:R-:W-:Y:S11]  /*2660*/  @!P0 BRA `(.L_x_35) ;  /* 0x00000048009c8947 */ /* 0x001ff60003800000 */
.L_x_158:
[----:B------:R-:W-:Y:S01]  /*2670*/  ULDC.64 UR4, c[0x0][0x5d0] ;  /* 0x0001740000047ab9 */ /* 0x000fe20000000a00 */
[----:B------:R-:W-:Y:S01]  /*2680*/  ULDC UR6, c[0x0][0x284] ;  /* 0x0000a10000067ab9 */ /* 0x000fe20000000800 */
[----:B0-----:R-:W-:Y:S02]  /*2690*/  IMAD R0, R9, UR4, RZ ;  /* 0x0000000409007c24 */ /* 0x001fe4000f8e02ff */
[----:B------:R-:W-:Y:S02]  /*26a0*/  IMAD R12, R18, 0x60, RZ ;  /* 0x00000060120c7824 */ /* 0x000fe400078e02ff */
[C---:B------:R-:W-:Y:S02]  /*26b0*/  IMAD R3, R19.reuse, UR5, R0 ;  /* 0x0000000513037c24 */ /* 0x040fe4000f8e0200 */
[----:B------:R-:W-:Y:S01]  /*26c0*/  IMAD.SHL.U32 R0, R22, 0x40, RZ ;  /* 0x0000004016007824 */ /* 0x000fe200078e00ff */
[----:B------:R-:W-:Y:S01]  /*26d0*/  SHF.R.S32.HI R13, RZ, 0x1f, R12 ;  /* 0x0000001fff0d7819 */ /* 0x000fe2000001140c */
[----:B------:R-:W-:Y:S01]  /*26e0*/  IMAD.WIDE.U32 R4, R19, UR4, R78 ;  /* 0x0000000413047c25 */ /* 0x000fe2000f8e004e */
[----:B------:R-:W-:-:S02]  /*26f0*/  ULDC.64 UR4, c[0x0][0x5c8] ;  /* 0x0001720000047ab9 */ /* 0x000fc40000000a00 */
[----:B------:R-:W-:Y:S01]  /*2700*/  ISETP.GE.AND P0, PT, R0, UR6, PT ;  /* 0x0000000600007c0c */ /* 0x000fe2000bf06270 */
[----:B------:R-:W-:Y:S01]  /*2710*/  ULDC UR6, c[0x0][0x288] ;  /* 0x0000a20000067ab9 */ /* 0x000fe20000000800 */
[----:B------:R-:W-:Y:S01]  /*2720*/  IADD3 R4, P1, R12, R4, RZ ;  /* 0x000000040c047210 */ /* 0x000fe20007f3e0ff */
[----:B------:R-:W-:Y:S01]  /*2730*/  IMAD.WIDE R20, R22, 0x40, R76 ;  /* 0x0000004016147825 */ /* 0x000fe200078e024c */
[----:B------:R-:W-:Y:S02]  /*2740*/  ISETP.GE.OR P0, PT, R12, UR6, P0 ;  /* 0x000000060c007c0c */ /* 0x000fe40008706670 */
[----:B------:R-:W-:Y:S01]  /*2750*/  IADD3.X R5, R13, R5, R3, P1, !PT ;  /* 0x000000050d057210 */ /* 0x000fe20000ffe403 */
[----:B------:R-:W-:-:S04]  /*2760*/  IMAD R7, R21, UR4, RZ ;  /* 0x0000000415077c24 */ /* 0x000fc8000f8e02ff */
[C---:B------:R-:W-:Y:S02]  /*2770*/  IMAD R7, R20.reuse, UR5, R7 ;  /* 0x0000000514077c24 */ /* 0x040fe4000f8e0207 */
[----:B------:R-:W-:-:S04]  /*2780*/  IMAD.WIDE.U32 R90, R20, UR4, R4 ;  /* 0x00000004145a7c25 */ /* 0x000fc8000f8e0004 */
[----:B------:R-:W-:Y:S05]  /*2790*/  @P0 BRA `(.L_x_36) ;  /* 0x00000030001c0947 */ /* 0x000fea0003800000 */
[----:B-----5:R-:W-:Y:S01]  /*27a0*/  FSETP.NEU.AND P0, PT, R75, RZ, PT ;  /* 0x000000ff4b00720b */ /* 0x020fe20003f0d000 */
[----:B------:R-:W-:Y:S01]  /*27b0*/  IMAD.IADD R3, R83, 0x1, -R12 ;  /* 0x0000000153037824 */ /* 0x000fe200078e0a0c */
[----:B------:R-:W-:Y:S01]  /*27c0*/  BSSY B0, `(.L_x_36) ;  /* 0x0000304000007945 */ /* 0x000fe20003800000 */
[----:B------:R-:W-:Y:S02]  /*27d0*/  IMAD.IADD R0, R87, 0x1, -R0 ;  /* 0x0000000157007824 */ /* 0x000fe400078e0a00 */
[----:B------:R-:W-:Y:S01]  /*27e0*/  IMAD.IADD R99, R91, 0x1, R7 ;  /* 0x000000015b637824 */ /* 0x000fe200078e0207 */
[----:B------:R-:W-:-:S04]  /*27f0*/  ISETP.GT.AND P2, PT, R3, RZ, PT ;  /* 0x000000ff0300720c */ /* 0x000fc80003f44270 */
[----:B------:R-:W-:-:S03]  /*2800*/  ISETP.GT.AND P1, PT, R0, RZ, P2 ;  /* 0x000000ff0000720c */ /* 0x000fc60001724270 */
[----:B------:R-:W-:Y:S10]  /*2810*/  @!P0 BRA `(.L_x_37) ;  /* 0x0000002000808947 */ /* 0x000ff40003800000 */
[----:B------:R-:W0:Y:S01]  /*2820*/  LDC.64 R92, c[0x0][0x5b8] ;  /* 0x00016e00ff5c7b82 */ /* 0x000e220000000a00 */
[----:B------:R-:W-:-:S07]  /*2830*/  ULDC.64 UR4, c[0x0][0x5c0] ;  /* 0x0001700000047ab9 */ /* 0x000fce0000000a00 */
[----:B------:R-:W1:Y:S08]  /*2840*/  LDC.64 R94, c[0x0][0x5b0] ;  /* 0x00016c00ff5e7b82 */ /* 0x000e700000000a00 */
[----:B------:R-:W2:Y:S01]  /*2850*/  LDC.64 R96, c[0x0][0x5a8] ;  /* 0x00016a00ff607b82 */ /* 0x000ea20000000a00 */
[-C--:B0-----:R-:W-:Y:S02]  /*2860*/  IMAD R6, R9, R92.reuse, RZ ;  /* 0x0000005c09067224 */ /* 0x081fe400078e02ff */
[----:B------:R-:W-:-:S04]  /*2870*/  IMAD.WIDE.U32 R4, R19, R92, R78 ;  /* 0x0000005c13047225 */ /* 0x000fc800078e004e */
[----:B------:R-:W-:Y:S01]  /*2880*/  IMAD R91, R19, R93, R6 ;  /* 0x0000005d135b7224 */ /* 0x000fe200078e0206 */
[----:B------:R-:W-:Y:S01]  /*2890*/  IADD3 R6, P0, R12, R4, RZ ;  /* 0x000000040c067210 */ /* 0x000fe20007f1e0ff */
[----:B-1----:R-:W-:-:S03]  /*28a0*/  IMAD R4, R21, R94, RZ ;  /* 0x0000005e15047224 */ /* 0x002fc600078e02ff */
[----:B------:R-:W-:Y:S01]  /*28b0*/  IADD3.X R7, R13, R5, R91, P0, !PT ;  /* 0x000000050d077210 */ /* 0x000fe200007fe45b */
[C---:B------:R-:W-:Y:S02]  /*28c0*/  IMAD R93, R20.reuse, R95, R4 ;  /* 0x0000005f145d7224 */ /* 0x040fe400078e0204 */
[----:B------:R-:W-:-:S04]  /*28d0*/  IMAD.WIDE.U32 R4, R20, R94, R6 ;  /* 0x0000005e14047225 */ /* 0x000fc800078e0006 */
[----:B------:R-:W-:Y:S01]  /*28e0*/  IMAD.IADD R5, R5, 0x1, R93 ;  /* 0x0000000105057824 */ /* 0x000fe200078e025d */
[----:B--2---:R-:W-:-:S04]  /*28f0*/  LEA R10, P0, R4, R96, 0x1 ;  /* 0x00000060040a7211 */ /* 0x004fc800078008ff */
[----:B------:R-:W-:-:S05]  /*2900*/  LEA.HI.X R11, R4, R97, R5, 0x1, P0 ;  /* 0x00000061040b7211 */ /* 0x000fca00000f0c05 */
[----:B------:R-:W2:Y:S01]  /*2910*/  @P1 LDG.E.LTC128B.U16 R18, desc[UR36][R10.64] ;  /* 0x000000240a121981 */ /* 0x000ea2000c1e1520 */
[----:B------:R-:W-:Y:S01]  /*2920*/  IMAD.WIDE.U32 R4, R20, R94, R12 ;  /* 0x0000005e14047225 */ /* 0x000fe200078e000c */
[----:B------:R-:W-:Y:S02]  /*2930*/  BSSY B1, `(.L_x_38) ;  /* 0x0000015000017945 */ /* 0x000fe40003800000 */
[----:B------:R-:W-:-:S04]  /*2940*/  IADD3 R14, P0, R78, R4, RZ ;  /* 0x000000044e0e7210 */ /* 0x000fc80007f1e0ff */
[----:B------:R-:W-:Y:S02]  /*2950*/  IADD3.X R15, R79, R93, R5, P0, !PT ;  /* 0x0000005d4f0f7210 */ /* 0x000fe400007fe405 */
[----:B------:R-:W-:Y:S01]  /*2960*/  LEA R8, P0, R90, UR4, 0x1 ;  /* 0x000000045a087c11 */ /* 0x000fe2000f8008ff */
[----:B------:R-:W-:-:S03]  /*2970*/  IMAD.WIDE.U32 R14, R19, R92, R14 ;  /* 0x0000005c130e7225 */ /* 0x000fc600078e000e */
[----:B------:R-:W-:Y:S02]  /*2980*/  LEA.HI.X R9, R90, UR5, R99, 0x1, P0 ;  /* 0x000000055a097c11 */ /* 0x000fe400080f0c63 */
[----:B------:R-:W-:-:S04]  /*2990*/  ISETP.GT.AND P0, PT, R3, 0x1, PT ;  /* 0x000000010300780c */ /* 0x000fc80003f04270 */
[----:B------:R-:W-:Y:S01]  /*29a0*/  ISETP.GT.AND P3, PT, R0, RZ, P0 ;  /* 0x000000ff0000720c */ /* 0x000fe20000764270 */
[----:B--2---:R-:W-:-:S04]  /*29b0*/  IMAD.U32 R4, R18, 0x10000, RZ ;  /* 0x0001000012047824 */ /* 0x004fc800078e00ff */
[----:B------:R-:W-:Y:S01]  /*29c0*/  FMUL R5, R4, R75 ;  /* 0x0000004b04057220 */ /* 0x000fe20000400000 */
[----:B------:R-:W-:-:S03]  /*29d0*/  LEA R4, P4, R14, R96, 0x1 ;  /* 0x000000600e047211 */ /* 0x000fc600078808ff */
[----:B------:R-:W-:-:S05]  /*29e0*/  FFMA R5, R24, R74, R5 ;  /* 0x0000004a18057223 */ /* 0x000fca0000000005 */
[----:B------:R-:W-:Y:S01]  /*29f0*/  F2FP.BF16.F32.PACK_AB R10, RZ, R5 ;  /* 0x00000005ff0a723e */ /* 0x000fe200000010ff */
[----:B------:R-:W-:-:S03]  /*2a00*/  IMAD.IADD R5, R91, 0x1, R15 ;  /* 0x000000015b057824 */ /* 0x000fc600078e020f */
[----:B------:R-:W-:Y:S01]  /*2a10*/  PRMT R11, R10, 0x7610, R11 ;  /* 0x000076100a0b7816 */ /* 0x000fe2000000000b */
[----:B------:R-:W-:Y:S01]  /*2a20*/  IMAD.SHL.U32 R10, R94, 0x8, RZ ;  /* 0x000000085e0a7824 */ /* 0x000fe200078e00ff */
[----:B------:R-:W-:-:S03]  /*2a30*/  LEA.HI.X R5, R14, R97, R5, 0x1, P4 ;  /* 0x000000610e057211 */ /* 0x000fc600020f0c05 */
[----:B------:R0:W-:Y:S02]  /*2a40*/  @P1 STG.E.U16 desc[UR36][R8.64], R11 ;  /* 0x0000000b08001986 */ /* 0x0001e4000c101524 */
[----:B0-----:R-:W-:Y:S01]  /*2a50*/  SHF.L.U64.HI R11, R94, 0x3, R95 ;  /* 0x000000035e0b7819 */ /* 0x001fe2000001025f */
[----:B------:R-:W-:Y:S06]  /*2a60*/  @!P3 BRA `(.L_x_39) ;  /* 0x000000000004b947 */ /* 0x000fec0003800000 */
[----:B------:R0:W5:Y:S02]  /*2a70*/  LDG.E.LTC128B.U16 R18, desc[UR36][R4.64+0x2] ;  /* 0x0000022404127981 */ /* 0x000164000c1e1520 */
.L_x_39:
[----:B------:R-:W-:Y:S05]  /*2a80*/  BSYNC B1 ;  /* 0x0000000000017941 */ /* 0x000fea0003800000 */
.L_x_38:
[----:B------:R-:W-:Y:S01]  /*2a90*/  IMAD.WIDE.U32 R10, R20, R94, R10 ;  /* 0x0000005e140a7225 */ /* 0x000fe200078e000a */
[----:B------:R-:W-:-:S03]  /*2aa0*/  ISETP.GT.AND P2, PT, R0, 0x8, P2 ;  /* 0x000000080000780c */ /* 0x000fc60001744270 */
[----:B-----5:R-:W-:Y:S01]  /*2ab0*/  IMAD.U32 R14, R18, 0x10000, RZ ;  /* 0x00010000120e7824 */ /* 0x020fe200078e00ff */
[----:B------:R-:W-:Y:S01]  /*2ac0*/  IADD3 R6, P1, R6, R10, RZ ;  /* 0x0000000a06067210 */ /* 0x000fe20007f3e0ff */
[----:B------:R-:W-:Y:S02]  /*2ad0*/  IMAD.IADD R93, R93, 0x1, R11 ;  /* 0x000000015d5d7824 */ /* 0x000fe400078e020b */
[----:B------:R-:W-:Y:S02]  /*2ae0*/  FMUL R14, R14, R75 ;  /* 0x0000004b0e0e7220 */ /* 0x000fe40000400000 */
[----:B------:R-:W-:Y:S02]  /*2af0*/  IMAD.X R7, R93, 0x1, R7, P1 ;  /* 0x000000015d077824 */ /* 0x000fe400008e0607 */
[----:B------:R-:W-:Y:S01]  /*2b00*/  FFMA R25, R25, R74, R14 ;  /* 0x0000004a19197223 */ /* 0x000fe2000000000e */
[----:B------:R-:W-:-:S04]  /*2b10*/  LEA R14, P1, R6, R96, 0x1 ;  /* 0x00000060060e7211 */ /* 0x000fc800078208ff */
[----:B------:R-:W-:Y:S01]  /*2b20*/  LEA.HI.X R15, R6, R97, R7, 0x1, P1 ;  /* 0x00000061060f7211 */ /* 0x000fe200008f0c07 */
[----:B------:R-:W-:Y:S01]  /*2b30*/  @P3 IMAD.MOV.U32 R6, RZ, RZ, R8 ;  /* 0x000000ffff063224 */ /* 0x000fe200078e0008 */
[----:B------:R-:W-:Y:S01]  /*2b40*/  F2FP.BF16.F32.PACK_AB R25, RZ, R25 ;  /* 0x00000019ff19723e */ /* 0x000fe200000010ff */
[----:B------:R-:W-:-:S05]  /*2b50*/  @P3 IMAD.MOV.U32 R7, RZ, RZ, R9 ;  /* 0x000000ffff073224 */ /* 0x000fca00078e0009 */
[----:B------:R1:W-:Y:S04]  /*2b60*/  @P3 STG.E.U16 desc[UR36][R6.64+0x2], R25 ;  /* 0x0000021906003986 */ /* 0x0003e8000c101524 */
[----:B------:R-:W2:Y:S01]  /*2b70*/  @P2 LDG.E.LTC128B.U16 R18, desc[UR36][R14.64] ;  /* 0x000000240e122981 */ /* 0x000ea2000c1e1520 */
[----:B------:R-:W-:Y:S01]  /*2b80*/  IADD3 R12, P1, P3, R78, R10, R12 ;  /* 0x0000000a4e0c7210 */ /* 0x000fe20007b3e00c */
[----:B------:R-:W-:Y:S01]  /*2b90*/  BSSY B1, `(.L_x_40) ;  /* 0x0000011000017945 */ /* 0x000fe20003800000 */
[----:B------:R-:W-:Y:S02]  /*2ba0*/  ISETP.GT.AND P0, PT, R0, 0x8, P0 ;  /* 0x000000080000780c */ /* 0x000fe40000704270 */
[----:B------:R-:W-:-:S03]  /*2bb0*/  IADD3.X R13, R79, R93, R13, P1, P3 ;  /* 0x0000005d4f0d7210 */ /* 0x000fc60000fe640d */
[----:B------:R-:W-:Y:S01]  /*2bc0*/  IMAD.WIDE.U32 R12, R19, R92, R12 ;  /* 0x0000005c130c7225 */ /* 0x000fe200078e000c */
[----:B------:R-:W-:-:S03]  /*2bd0*/  SHF.L.U64.HI R19, R80, 0x1, R81 ;  /* 0x0000000150137819 */ /* 0x000fc60000010251 */
[----:B------:R-:W-:Y:S01]  /*2be0*/  IMAD.IADD R13, R91, 0x1, R13 ;  /* 0x000000015b0d7824 */ /* 0x000fe200078e020d */
[----:B-1----:R-:W-:-:S04]  /*2bf0*/  LEA R6, P3, R12, R96, 0x1 ;  /* 0x000000600c067211 */ /* 0x002fc800078608ff */
[----:B------:R-:W-:Y:S01]  /*2c00*/  LEA.HI.X R7, R12, R97, R13, 0x1, P3 ;  /* 0x000000610c077211 */ /* 0x000fe200018f0c0d */
[----:B--2---:R-:W-:-:S04]  /*2c10*/  IMAD.U32 R10, R18, 0x10000, RZ ;  /* 0x00010000120a7824 */ /* 0x004fc800078e00ff */
[----:B------:R-:W-:Y:S01]  /*2c20*/  FMUL R11, R10, R75 ;  /* 0x0000004b0a0b7220 */ /* 0x000fe20000400000 */
[----:B------:R-:W-:-:S03]  /*2c30*/  LEA R10, P1, R80, R8, 0x1 ;  /* 0x00000008500a7211 */ /* 0x000fc600078208ff */
[----:B------:R-:W-:-:S05]  /*2c40*/  FFMA R11, R26, R74, R11 ;  /* 0x0000004a1a0b7223 */ /* 0x000fca000000000b */
[----:B------:R-:W-:Y:S01]  /*2c50*/  F2FP.BF16.F32.PACK_AB R14, RZ, R11 ;  /* 0x0000000bff0e723e */ /* 0x000fe200000010ff */
[----:B------:R-:W-:-:S05]  /*2c60*/  IMAD.X R11, R19, 0x1, R9, P1 ;  /* 0x00000001130b7824 */ /* 0x000fca00008e0609 */
[----:B------:R1:W-:Y:S01]  /*2c70*/  @P2 STG.E.U16 desc[UR36][R10.64], R14 ;  /* 0x0000000e0a002986 */ /* 0x0003e2000c101524 */
[----:B------:R-:W-:Y:S05]  /*2c80*/  @!P0 BRA `(.L_x_41) ;  /* 0x0000000000048947 */ /* 0x000fea0003800000 */
[----:B------:R2:W5:Y:S02]  /*2c90*/  LDG.E.LTC128B.U16 R18, desc[UR36][R6.64+0x2] ;  /* 0x0000022406127981 */ /* 0x000564000c1e1520 */
.L_x_41:
[----:B------:R-:W-:Y:S05]  /*2ca0*/  BSYNC B1 ;  /* 0x0000000000017941 */ /* 0x000fea0003800000 */
.L_x_40:
[----:B-----5:R-:W-:Y:S01]  /*2cb0*/  IMAD.U32 R12, R18, 0x10000, RZ ;  /* 0x00010000120c7824 */ /* 0x020fe200078e00ff */
[----:B------:R-:W-:Y:S01]  /*2cc0*/  ISETP.GT.AND P1, PT, R3, 0x8, PT ;  /* 0x000000080300780c */ /* 0x000fe20003f24270 */
[----:B------:R-:W-:Y:S02]  /*2cd0*/  BSSY B1, `(.L_x_42) ;  /* 0x0000008000017945 */ /* 0x000fe40003800000 */
[----:B------:R-:W-:Y:S01]  /*2ce0*/  FMUL R12, R12, R75 ;  /* 0x0000004b0c0c7220 */ /* 0x000fe20000400000 */
[----:B------:R-:W-:-:S03]  /*2cf0*/  ISETP.GT.AND P2, PT, R0, RZ, P1 ;  /* 0x000000ff0000720c */ /* 0x000fc60000f44270 */
[----:B------:R-:W-:-:S05]  /*2d00*/  FFMA R12, R27, R74, R12 ;  /* 0x0000004a1b0c7223 */ /* 0x000fca000000000c */
[----:B------:R-:W-:-:S05]  /*2d10*/  F2FP.BF16.F32.PACK_AB R12, RZ, R12 ;  /* 0x0000000cff0c723e */ /* 0x000fca00000010ff */
[----:B------:R3:W-:Y:S01]  /*2d20*/  @P0 STG.E.U16 desc[UR36][R10.64+0x2], R12 ;  /* 0x0000020c0a000986 */ /* 0x0007e2000c101524 */
[----:B------:R-:W-:Y:S05]  /*2d30*/  @!P2 BRA `(.L_x_43) ;  /* 0x000000000004a947 */ /* 0x000fea0003800000 */
[----:B------:R4:W5:Y:S02]  /*2d40*/  LDG.E.LTC128B.U16 R18, desc[UR36][R4.64+0x10] ;  /* 0x0000102404127981 */ /* 0x000964000c1e1520 */
.L_x_43:
[----:B------:R-:W-:Y:S05]  /*2d50*/  BSYNC B1 ;  /* 0x0000000000017941 */ /* 0x000fea0003800000 */
.L_x_42:
[----:B---3-5:R-:W-:Y:S01]  /*2d60*/  IMAD.U32 R12, R18, 0x10000, RZ ;  /* 0x00010000120c7824 */ /* 0x028fe200078e00ff */
        /* <DEDUP_REMOVED lines=9> */
.L_x_45:
[----:B------:R-:W-:Y:S05]  /*2e00*/  BSYNC B1 ;  /* 0x0000000000017941 */ /* 0x000fea0003800000 */
.L_x_44:
[----:B-----5:R-:W-:Y:S01]  /*2e10*/  IMAD.U32 R12, R18, 0x10000, RZ ;  /* 0x00010000120c7824 */ /* 0x020fe200078e00ff */
[----:B------:R-:W-:Y:S01]  /*2e20*/  ISETP.GT.AND P1, PT, R0, 0x8, P1 ;  /* 0x000000080000780c */ /* 0x000fe20000f24270 */
[----:B------:R-:W-:Y:S02]  /*2e30*/  BSSY B1, `(.L_x_46) ;  /* 0x0000007000017945 */ /* 0x000fe40003800000 */
[----:B------:R-:W-:-:S04]  /*2e40*/  FMUL R12, R12, R75 ;  /* 0x0000004b0c0c7220 */ /* 0x000fc80000400000 */
[----:B------:R-:W-:-:S05]  /*2e50*/  FFMA R12, R29, R74, R12 ;  /* 0x0000004a1d0c7223 */ /* 0x000fca000000000c */
[----:B------:R-:W-:-:S05]  /*2e60*/  F2FP.BF16.F32.PACK_AB R12, RZ, R12 ;  /* 0x0000000cff0c723e */ /* 0x000fca00000010ff */
[----:B------:R0:W-:Y:S01]  /*2e70*/  @P3 STG.E.U16 desc[UR36][R8.64+0x12], R12 ;  /* 0x0000120c08003986 */ /* 0x0001e2000c101524 */
[----:B------:R-:W-:Y:S05]  /*2e80*/  @!P1 BRA `(.L_x_47) ;  /* 0x0000000000049947 */ /* 0x000fea0003800000 */
[----:B------:R0:W5:Y:S02]  /*2e90*/  LDG.E.LTC128B.U16 R18, desc[UR36][R6.64+0x10] ;  /* 0x0000102406127981 */ /* 0x000164000c1e1520 */
.L_x_47:
[----:B------:R-:W-:Y:S05]  /*2ea0*/  BSYNC B1 ;  /* 0x0000000000017941 */ /* 0x000fea0003800000 */
.L_x_46:
[----:B0----5:R-:W-:Y:S01]  /*2eb0*/  IMAD.U32 R12, R18, 0x10000, RZ ;  /* 0x00010000120c7824 */ /* 0x021fe200078e00ff */
[----:B------:R-:W-:Y:S01]  /*2ec0*/  ISETP.GT.AND P0, PT, R0, 0x8, P0 ;  /* 0x000000080000780c */ /* 0x000fe20000704270 */
[----:B------:R-:W-:Y:S02]  /*2ed0*/  BSSY B1, `(.L_x_48) ;  /* 0x0000007000017945 */ /* 0x000fe40003800000 */
[----:B---3--:R-:W-:-:S04]  /*2ee0*/  FMUL R13, R12, R75 ;  /* 0x0000004b0c0d7220 */ /* 0x008fc80000400000 */
[----:B------:R-:W-:-:S05]  /*2ef0*/  FFMA R13, R30, R74, R13 ;  /* 0x0000004a1e0d7223 */ /* 0x000fca000000000d */
[----:B------:R-:W-:-:S05]  /*2f00*/  F2FP.BF16.F32.PACK_AB R13, RZ, R13 ;  /* 0x0000000dff0d723e */ /* 0x000fca00000010ff */
[----:B------:R0:W-:Y:S01]  /*2f10*/  @P1 STG.E.U16 desc[UR36][R10.64+0x10], R13 ;  /* 0x0000100d0a001986 */ /* 0x0001e2000c101524 */
[----:B------:R-:W-:Y:S05]  /*2f20*/  @!P0 BRA `(.L_x_49) ;  /* 0x0000000000048947 */ /* 0x000fea0003800000 */
[----:B------:R3:W5:Y:S02]  /*2f30*/  LDG.E.LTC128B.U16 R18, desc[UR36][R6.64+0x12] ;  /* 0x0000122406127981 */ /* 0x000764000c1e1520 */
.L_x_49:
[----:B------:R-:W-:Y:S05]  /*2f40*/  BSYNC B1 ;  /* 0x0000000000017941 */ /* 0x000fea0003800000 */
.L_x_48:
        /* <DEDUP_REMOVED lines=10> */
.L_x_51:
[----:B------:R-:W-:Y:S05]  /*2ff0*/  BSYNC B1 ;  /* 0x0000000000017941 */ /* 0x000fea0003800000 */
.L_x_50:
[----:B0----5:R-:W-:Y:S01]  /*3000*/  IMAD.U32 R12, R18, 0x10000, RZ ;  /* 0x00010000120c7824 */ /* 0x021fe200078e00ff */
        /* <DEDUP_REMOVED lines=9> */
.L_x_53:
[----:B------:R-:W-:Y:S05]  /*30a0*/  BSYNC B1 ;  /* 0x0000000000017941 */ /* 0x000fea0003800000 */
.L_x_52:
        /* <DEDUP_REMOVED lines=9> */
.L_x_55:
[----:B------:R-:W-:Y:S05]  /*3140*/  BSYNC B1 ;  /* 0x0000000000017941 */ /* 0x000fea0003800000 */
.L_x_54:
[----:B0----5:R-:W-:Y:S01]  /*3150*/  IMAD.U32 R12, R18, 0x10000, RZ ;  /* 0x00010000120c7824 */ /* 0x021fe200078e00ff */
        /* <DEDUP_REMOVED lines=8> */
.L_x_57:
[----:B------:R-:W-:Y:S05]  /*31e0*/  BSYNC B1 ;  /* 0x0000000000017941 */ /* 0x000fea0003800000 */
.L_x_56:
        /* <DEDUP_REMOVED lines=10> */
.L_x_59:
[----:B------:R-:W-:Y:S05]  /*3290*/  BSYNC B1 ;  /* 0x0000000000017941 */ /* 0x000fea0003800000 */
.L_x_58:
        /* <DEDUP_REMOVED lines=10> */
.L_x_61:
[----:B------:R-:W-:Y:S05]  /*3340*/  BSYNC B1 ;  /* 0x0000000000017941 */ /* 0x000fea0003800000 */
.L_x_60:
        /* <DEDUP_REMOVED lines=9> */
.L_x_63:
[----:B------:R-:W-:Y:S05]  /*33e0*/  BSYNC B1 ;  /* 0x0000000000017941 */ /* 0x000fea0003800000 */
.L_x_62:
        /* <DEDUP_REMOVED lines=9> */
.L_x_65:
[----:B------:R-:W-:Y:S05]  /*3480*/  BSYNC B1 ;  /* 0x0000000000017941 */ /* 0x000fea0003800000 */
.L_x_64:
        /* <DEDUP_REMOVED lines=10> */
.L_x_67:
[----:B------:R-:W-:Y:S05]  /*3530*/  BSYNC B1 ;  /* 0x0000000000017941 */ /* 0x000fea0003800000 */
.L_x_66:
        /* <DEDUP_REMOVED lines=10> */
.L_x_69:
[----:B------:R-:W-:Y:S05]  /*35e0*/  BSYNC B1 ;  /* 0x0000000000017941 */ /* 0x000fea0003800000 */
.L_x_68:
        /* <DEDUP_REMOVED lines=9> */
.L_x_71:
[----:B------:R-:W-:Y:S05]  /*3680*/  BSYNC B1 ;  /* 0x0000000000017941 */ /* 0x000fea0003800000 */
.L_x_70:
        /* <DEDUP_REMOVED lines=9> */
.L_x_73:
[----:B------:R-:W-:Y:S05]  /*3720*/  BSYNC B1 ;  /* 0x0000000000017941 */ /* 0x000fea0003800000 */
.L_x_72:
        /* <DEDUP_REMOVED lines=10> */
.L_x_75:
[----:B------:R-:W-:Y:S05]  /*37d0*/  BSYNC B1 ;  /* 0x0000000000017941 */ /* 0x000fea0003800000 */
.L_x_74:
        /* <DEDUP_REMOVED lines=10> */
.L_x_77:
[----:B------:R-:W-:Y:S05]  /*3880*/  BSYNC B1 ;  /* 0x0000000000017941 */ /* 0x000fea0003800000 */
.L_x_76:
        /* <DEDUP_REMOVED lines=9> */
.L_x_79:
[----:B------:R-:W-:Y:S05]  /*3920*/  BSYNC B1 ;  /* 0x0000000000017941 */ /* 0x000fea0003800000 */
.L_x_78:
        /* <DEDUP_REMOVED lines=9> */
.L_x_81:
[----:B------:R-:W-:Y:S05]  /*39c0*/  BSYNC B1 ;  /* 0x0000000000017941 */ /* 0x000fea0003800000 */
.L_x_80:
        /* <DEDUP_REMOVED lines=10> */
.L_x_83:
[----:B------:R-:W-:Y:S05]  /*3a70*/  BSYNC B1 ;  /* 0x0000000000017941 */ /* 0x000fea0003800000 */
.L_x_82:
        /* <DEDUP_REMOVED lines=10> */
.L_x_85:
[----:B------:R-:W-:Y:S05]  /*3b20*/  BSYNC B1 ;  /* 0x0000000000017941 */ /* 0x000fea0003800000 */
.L_x_84:
        /* <DEDUP_REMOVED lines=9> */
.L_x_87:
[----:B------:R-:W-:Y:S05]  /*3bc0*/  BSYNC B1 ;  /* 0x0000000000017941 */ /* 0x000fea0003800000 */
.L_x_86:
        /* <DEDUP_REMOVED lines=9> */
.L_x_89:
[----:B------:R-:W-:Y:S05]  /*3c60*/  BSYNC B1 ;  /* 0x0000000000017941 */ /* 0x000fea0003800000 */
.L_x_88:
        /* <DEDUP_REMOVED lines=10> */
.L_x_91:
[----:B------:R-:W-:Y:S05]  /*3d10*/  BSYNC B1 ;  /* 0x0000000000017941 */ /* 0x000fea0003800000 */
.L_x_90:
        /* <DEDUP_REMOVED lines=10> */
.L_x_93:
[----:B------:R-:W-:Y:S05]  /*3dc0*/  BSYNC B1 ;  /* 0x0000000000017941 */ /* 0x000fea0003800000 */
.L_x_92:
        /* <DEDUP_REMOVED lines=9> */
.L_x_95:
[----:B------:R-:W-:Y:S05]  /*3e60*/  BSYNC B1 ;  /* 0x0000000000017941 */ /* 0x000fea0003800000 */
.L_x_94:
        /* <DEDUP_REMOVED lines=9> */
.L_x_97:
[----:B------:R-:W-:Y:S05]  /*3f00*/  BSYNC B1 ;  /* 0x0000000000017941 */ /* 0x000fea0003800000 */
.L_x_96:
        /* <DEDUP_REMOVED lines=10> */
.L_x_99:
[----:B------:R-:W-:Y:S05]  /*3fb0*/  BSYNC B1 ;  /* 0x0000000000017941 */ /* 0x000fea0003800000 */
.L_x_98:
        /* <DEDUP_REMOVED lines=10> */
.L_x_101:
[----:B------:R-:W-:Y:S05]  /*4060*/  BSYNC B1 ;  /* 0x0000000000017941 */ /* 0x000fea0003800000 */
.L_x_100:
        /* <DEDUP_REMOVED lines=9> */
.L_x_103:
[----:B------:R-:W-:Y:S05]  /*4100*/  BSYNC B1 ;  /* 0x0000000000017941 */ /* 0x000fea0003800000 */
.L_x_102:
        /* <DEDUP_REMOVED lines=9> */
.L_x_105:
[----:B------:R-:W-:Y:S05]  /*41a0*/  BSYNC B1 ;  /* 0x0000000000017941 */ /* 0x000fea0003800000 */
.L_x_104:
        /* <DEDUP_REMOVED lines=10> */
.L_x_107:
[----:B------:R-:W-:Y:S05]  /*4250*/  BSYNC B1 ;  /* 0x0000000000017941 */ /* 0x000fea0003800000 */
.L_x_106:
        /* <DEDUP_REMOVED lines=10> */
.L_x_109:
[----:B------:R-:W-:Y:S05]  /*4300*/  BSYNC B1 ;  /* 0x0000000000017941 */ /* 0x000fea0003800000 */
.L_x_108:
        /* <DEDUP_REMOVED lines=9> */
.L_x_111:
[----:B------:R-:W-:Y:S05]  /*43a0*/  BSYNC B1 ;  /* 0x0000000000017941 */ /* 0x000fea0003800000 */
.L_x_110:
        /* <DEDUP_REMOVED lines=9> */
.L_x_113:
[----:B------:R-:W-:Y:S05]  /*4440*/  BSYNC B1 ;  /* 0x0000000000017941 */ /* 0x000fea0003800000 */
.L_x_112:
        /* <DEDUP_REMOVED lines=10> */
.L_x_115:
[----:B------:R-:W-:Y:S05]  /*44f0*/  BSYNC B1 ;  /* 0x0000000000017941 */ /* 0x000fea0003800000 */
.L_x_114:
        /* <DEDUP_REMOVED lines=10> */
.L_x_117:
[----:B------:R-:W-:Y:S05]  /*45a0*/  BSYNC B1 ;  /* 0x0000000000017941 */ /* 0x000fea0003800000 */
.L_x_116:
        /* <DEDUP_REMOVED lines=9> */
.L_x_119:
[----:B------:R-:W-:Y:S05]  /*4640*/  BSYNC B1 ;  /* 0x0000000000017941 */ /* 0x000fea0003800000 */
.L_x_118:
        /* <DEDUP_REMOVED lines=9> */
.L_x_121:
[----:B------:R-:W-:Y:S05]  /*46e0*/  BSYNC B1 ;  /* 0x0000000000017941 */ /* 0x000fea0003800000 */
.L_x_120:
        /* <DEDUP_REMOVED lines=10> */
.L_x_123:
[----:B------:R-:W-:Y:S05]  /*4790*/  BSYNC B1 ;  /* 0x0000000000017941 */ /* 0x000fea0003800000 */
.L_x_122:
        /* <DEDUP_REMOVED lines=10> */
.L_x_125:
[----:B------:R-:W-:Y:S05]  /*4840*/  BSYNC B1 ;  /* 0x0000000000017941 */ /* 0x000fea0003800000 */
.L_x_124:
[----:B0---45:R-:W-:Y:S01]  /*4850*/  IMAD.U32 R4, R18, 0x10000, RZ ;  /* 0x0001000012047824 */ /* 0x031fe200078e00ff */
        /* <DEDUP_REMOVED lines=8> */
.L_x_127:
[----:B------:R-:W-:Y:S05]  /*48e0*/  BSYNC B1 ;  /* 0x0000000000017941 */ /* 0x000fea0003800000 */
.L_x_126:
[----:B0----5:R-:W-:Y:S01]  /*48f0*/  IMAD.U32 R4, R18, 0x10000, RZ ;  /* 0x0001000012047824 */ /* 0x021fe200078e00ff */
[----:B------:R-:W-:Y:S01]  /*4900*/  ISETP.GT.AND P0, PT, R0, 0x8, P0 ;  /* 0x000000080000780c */ /* 0x000fe20000704270 */
[----:B------:R-:W-:Y:S01]  /*4910*/  @P1 IMAD.MOV.U32 R5, RZ, RZ, R11 ;  /* 0x000000ffff051224 */ /* 0x000fe200078e000b */
[----:B------:R-:W-:Y:S01]  /*4920*/  BSSY B1, `(.L_x_128) ;  /* 0x0000008000017945 */ /* 0x000fe20003800000 */
[----:B------:R-:W-:Y:S01]  /*4930*/  FMUL R3, R4, R75 ;  /* 0x0000004b04037220 */ /* 0x000fe20000400000 */
[----:B------:R-:W-:-:S03]  /*4940*/  @P1 IMAD.MOV.U32 R4, RZ, RZ, R10 ;  /* 0x000000ffff041224 */ /* 0x000fc600078e000a */
[----:B------:R-:W-:-:S05]  /*4950*/  FFMA R3, R70, R74, R3 ;  /* 0x0000004a46037223 */ /* 0x000fca0000000003 */
[----:B------:R-:W-:-:S05]  /*4960*/  F2FP.BF16.F32.PACK_AB R3, RZ, R3 ;  /* 0x00000003ff03723e */ /* 0x000fca00000010ff */
[----:B------:R0:W-:Y:S01]  /*4970*/  @P1 STG.E.U16 desc[UR36][R4.64+0xb0], R3 ;  /* 0x0000b00304001986 */ /* 0x0001e2000c101524 */
[----:B------:R-:W-:Y:S05]  /*4980*/  @!P0 BRA `(.L_x_129) ;  /* 0x0000000000048947 */ /* 0x000fea0003800000 */
[----:B------:R0:W5:Y:S02]  /*4990*/  LDG.E.LTC128B.U16 R18, desc[UR36][R6.64+0xb2] ;  /* 0x0000b22406127981 */ /* 0x000164000c1e1520 */
.L_x_129:
[----:B------:R-:W-:Y:S05]  /*49a0*/  BSYNC B1 ;  /* 0x0000000000017941 */ /* 0x000fea0003800000 */
.L_x_128:
[----:B------:R-:W-:Y:S05]  /*49b0*/  @!P0 BRA `(.L_x_130) ;  /* 0x0000000c00908947 */ /* 0x000fea0003800000 */
[----:B-----5:R-:W-:-:S04]  /*49c0*/  IMAD.U32 R18, R18, 0x10000, RZ ;  /* 0x0001000012127824 */ /* 0x020fc800078e00ff */
[----:B------:R-:W-:-:S04]  /*49d0*/  FMUL R18, R18, R75 ;  /* 0x0000004b12127220 */ /* 0x000fc80000400000 */
[----:B------:R-:W-:-:S05]  /*49e0*/  FFMA R18, R71, R74, R18 ;  /* 0x0000004a47127223 */ /* 0x000fca0000000012 */
[----:B------:R-:W-:-:S05]  /*49f0*/  F2FP.BF16.F32.PACK_AB R18, RZ, R18 ;  /* 0x00000012ff12723e */ /* 0x000fca00000010ff */
[----:B------:R0:W-:Y:S01]  /*4a00*/  STG.E.U16 desc[UR36][R10.64+0xb2], R18 ;  /* 0x0000b2120a007986 */ /* 0x0001e2000c101524 */
[----:B------:R-:W-:Y:S05]  /*4a10*/  BRA `(.L_x_130) ;  /* 0x0000000c00787947 */ /* 0x000fea0003800000 */
.L_x_37:
[----:B------:R-:W-:Y:S01]  /*4a20*/  ISETP.GT.AND P3, PT, R3, 0x1, PT ;  /* 0x000000010300780c */ /* 0x000fe20003f64270 */
[----:B------:R-:W-:Y:S01]  /*4a30*/  ULDC.64 UR4, c[0x0][0x5c0] ;  /* 0x0001700000047ab9 */ /* 0x000fe20000000a00 */
[-C--:B------:R-:W-:Y:S01]  /*4a40*/  FMUL R24, R24, R74.reuse ;  /* 0x0000004a18187220 */ /* 0x080fe20000400000 */
[----:B------:R-:W-:Y:S01]  /*4a50*/  LEA R4, P4, R90, UR4, 0x1 ;  /* 0x000000045a047c11 */ /* 0x000fe2000f8808ff */
[-C--:B------:R-:W-:Y:S01]  /*4a60*/  FMUL R25, R25, R74.reuse ;  /* 0x0000004a19197220 */ /* 0x080fe20000400000 */
[----:B------:R-:W-:Y:S01]  /*4a70*/  ISETP.GT.AND P0, PT, R0, RZ, P3 ;  /* 0x000000ff0000720c */ /* 0x000fe20001f04270 */
[----:B------:R-:W-:Y:S01]  /*4a80*/  FMUL R26, R26, R74 ;  /* 0x0000004a1a1a7220 */ /* 0x000fe20000400000 */
[----:B------:R-:W-:Y:S01]  /*4a90*/  F2FP.BF16.F32.PACK_AB R24, RZ, R24 ;  /* 0x00000018ff18723e */ /* 0x000fe200000010ff */
[-C--:B------:R-:W-:Y:S01]  /*4aa0*/  FMUL R27, R27, R74.reuse ;  /* 0x0000004a1b1b7220 */ /* 0x080fe20000400000 */
[----:B------:R-:W-:Y:S01]  /*4ab0*/  LEA.HI.X R5, R90, UR5, R99, 0x1, P4 ;  /* 0x000000055a057c11 */ /* 0x000fe2000a0f0c63 */
[-C--:B------:R-:W-:Y:S01]  /*4ac0*/  FMUL R28, R28, R74.reuse ;  /* 0x0000004a1c1c7220 */ /* 0x080fe20000400000 */
[----:B------:R-:W-:Y:S01]  /*4ad0*/  F2FP.BF16.F32.PACK_AB R25, RZ, R25 ;  /* 0x00000019ff19723e */ /* 0x000fe200000010ff */
[-C--:B------:R-:W-:Y:S01]  /*4ae0*/  FMUL R29, R29, R74.reuse ;  /* 0x0000004a1d1d7220 */ /* 0x080fe20000400000 */
[----:B------:R-:W-:Y:S01]  /*4af0*/  ISETP.GT.AND P2, PT, R0, 0x8, P2 ;  /* 0x000000080000780c */ /* 0x000fe20001744270 */
[----:B------:R-:W-:Y:S01]  /*4b00*/  @P1 STG.E.U16 desc[UR36][R4.64], R24 ;  /* 0x0000001804001986 */ /* 0x000fe2000c101524 */
[----:B------:R-:W-:Y:S01]  /*4b10*/  ISETP.GT.AND P1, PT, R3, 0x8, PT ;  /* 0x000000080300780c */ /* 0x000fe20003f24270 */
[----:B------:R-:W-:Y:S01]  /*4b20*/  FMUL R30, R30, R74 ;  /* 0x0000004a1e1e7220 */ /* 0x000fe20000400000 */
[C---:B------:R-:W-:Y:S01]  /*4b30*/  SHF.L.U64.HI R7, R80.reuse, 0x1, R81 ;  /* 0x0000000150077819 */ /* 0x040fe20000010251 */
[----:B------:R-:W-:Y:S01]  /*4b40*/  @P0 STG.E.U16 desc[UR36][R4.64+0x2], R25 ;  /* 0x0000021904000986 */ /* 0x000fe2000c101524 */
[----:B------:R-:W-:Y:S01]  /*4b50*/  LEA R6, P5, R80, R4, 0x1 ;  /* 0x0000000450067211 */ /* 0x000fe200078a08ff */
[-C--:B------:R-:W-:Y:S01]  /*4b60*/  FMUL R31, R31, R74.reuse ;  /* 0x0000004a1f1f7220 */ /* 0x080fe20000400000 */
[----:B------:R-:W-:Y:S01]  /*4b70*/  ISETP.GT.AND P3, PT, R0, 0x8, P3 ;  /* 0x000000080000780c */ /* 0x000fe20001f64270 */
[-C--:B------:R-:W-:Y:S01]  /*4b80*/  FMUL R32, R32, R74.reuse ;  /* 0x0000004a20207220 */ /* 0x080fe20000400000 */
[----:B------:R-:W-:Y:S01]  /*4b90*/  ISETP.GT.AND P0, PT, R3, 0x9, PT ;  /* 0x000000090300780c */ /* 0x000fe20003f04270 */
[----:B------:R-:W-:Y:S01]  /*4ba0*/  IMAD.X R7, R7, 0x1, R5, P5 ;  /* 0x0000000107077824 */ /* 0x000fe200028e0605 */
[----:B------:R-:W-:Y:S01]  /*4bb0*/  ISETP.GT.AND P4, PT, R0, RZ, P1 ;  /* 0x000000ff0000720c */ /* 0x000fe20000f84270 */
[----:B------:R-:W-:Y:S01]  /*4bc0*/  FMUL R33, R33, R74 ;  /* 0x0000004a21217220 */ /* 0x000fe20000400000 */
[----:B------:R-:W-:Y:S01]  /*4bd0*/  F2FP.BF16.F32.PACK_AB R26, RZ, R26 ;  /* 0x0000001aff1a723e */ /* 0x000fe200000010ff */
[-C--:B------:R-:W-:Y:S01]  /*4be0*/  FMUL R34, R34, R74.reuse ;  /* 0x0000004a22227220 */ /* 0x080fe20000400000 */
[----:B------:R-:W-:Y:S01]  /*4bf0*/  ISETP.GT.AND P5, PT, R0, RZ, P0 ;  /* 0x000000ff0000720c */ /* 0x000fe200007a4270 */
[----:B------:R-:W-:Y:S01]  /*4c00*/  FMUL R35, R35, R74 ;  /* 0x0000004a23237220 */ /* 0x000fe20000400000 */
[----:B------:R-:W-:Y:S01]  /*4c10*/  F2FP.BF16.F32.PACK_AB R27, RZ, R27 ;  /* 0x0000001bff1b723e */ /* 0x000fe200000010ff */
[----:B------:R-:W-:Y:S01]  /*4c20*/  @P2 STG.E.U16 desc[UR36][R6.64], R26 ;  /* 0x0000001a06002986 */ /* 0x000fe2000c101524 */
[----:B------:R-:W-:Y:S01]  /*4c30*/  F2FP.BF16.F32.PACK_AB R28, RZ, R28 ;  /* 0x0000001cff1c723e */ /* 0x000fe200000010ff */
[-C--:B------:R-:W-:Y:S01]  /*4c40*/  FMUL R36, R36, R74.reuse ;  /* 0x0000004a24247220 */ /* 0x080fe20000400000 */
[C---:B------:R-:W-:Y:S01]  /*4c50*/  ISETP.GT.AND P2, PT, R0.reuse, 0x8, P1 ;  /* 0x000000080000780c */ /* 0x040fe20000f44270 */
[----:B------:R-:W-:Y:S01]  /*4c60*/  @P3 STG.E.U16 desc[UR36][R6.64+0x2], R27 ;  /* 0x0000021b06003986 */ /* 0x000fe2000c101524 */
[----:B------:R-:W-:Y:S01]  /*4c70*/  ISETP.GT.AND P1, PT, R3, 0x10, PT ;  /* 0x000000100300780c */ /* 0x000fe20003f24270 */
[-C--:B------:R-:W-:Y:S01]  /*4c80*/  FMUL R37, R37, R74.reuse ;  /* 0x0000004a25257220 */ /* 0x080fe20000400000 */
[----:B------:R-:W-:Y:S01]  /*4c90*/  F2FP.BF16.F32.PACK_AB R29, RZ, R29 ;  /* 0x0000001dff1d723e */ /* 0x000fe200000010ff */
[----:B------:R-:W-:Y:S01]  /*4ca0*/  @P4 STG.E.U16 desc[UR36][R4.64+0x10], R28 ;  /* 0x0000101c04004986 */ /* 0x000fe2000c101524 */
[----:B------:R-:W-:Y:S01]  /*4cb0*/  ISETP.GT.AND P3, PT, R0, 0x8, P0 ;  /* 0x000000080000780c */ /* 0x000fe20000764270 */
[-C--:B------:R-:W-:Y:S01]  /*4cc0*/  FMUL R38, R38, R74.reuse ;  /* 0x0000004a26267220 */ /* 0x080fe20000400000 */
[----:B------:R-:W-:Y:S01]  /*4cd0*/  ISETP.GT.AND P0, PT, R3, 0x11, PT ;  /* 0x000000110300780c */ /* 0x000fe20003f04270 */
[----:B------:R-:W-:Y:S01]  /*4ce0*/  @P5 STG.E.U16 desc[UR36][R4.64+0x12], R29 ;  /* 0x0000121d04005986 */ /* 0x000fe2000c101524 */
        /* <DEDUP_REMOVED lines=108> */
[----:B------:R-:W-:-:S02]  /*53b0*/  F2FP.BF16.F32.PACK_AB R52, RZ, R52 ;  /* 0x00000034ff34723e */ /* 0x000fc400000010ff */
[C---:B------:R-:W-:Y:S01]  /*53c0*/  ISETP.GT.AND P2, PT, R0.reuse, 0x8, P1 ;  /* 0x000000080000780c */ /* 0x040fe20000f44270 */
[----:B------:R-:W-:Y:S01]  /*53d0*/  @P3 STG.E.U16 desc[UR36][R6.64+0x62], R51 ;  /* 0x0000623306003986 */ /* 0x000fe2000c101524 */
[C---:B------:R-:W-:Y:S02]  /*53e0*/  ISETP.GT.AND P1, PT, R3.reuse, 0x40, PT ;  /* 0x000000400300780c */ /* 0x040fe40003f24270 */
[----:B------:R-:W-:Y:S01]  /*53f0*/  F2FP.BF16.F32.PACK_AB R53, RZ, R53 ;  /* 0x00000035ff35723e */ /* 0x000fe200000010ff */
[----:B------:R-:W-:Y:S01]  /*5400*/  @P4 STG.E.U16 desc[UR36][R4.64+0x70], R52 ;  /* 0x0000703404004986 */ /* 0x000fe2000c101524 */
[C---:B------:R-:W-:Y:S02]  /*5410*/  ISETP.GT.AND P3, PT, R0.reuse, 0x8, P0 ;  /* 0x000000080000780c */ /* 0x040fe40000764270 */
[----:B------:R-:W-:Y:S01]  /*5420*/  ISETP.GT.AND P0, PT, R3, 0x41, PT ;  /* 0x000000410300780c */ /* 0x000fe20003f04270 */
[----:B------:R-:W-:Y:S01]  /*5430*/  @P5 STG.E.U16 desc[UR36][R4.64+0x72], R53 ;  /* 0x0000723504005986 */ /* 0x000fe2000c101524 */
[----:B------:R-:W-:-:S02]  /*5440*/  ISETP.GT.AND P4, PT, R0, RZ, P1 ;  /* 0x000000ff0000720c */ /* 0x000fc40000f84270 */
[C---:B------:R-:W-:Y:S02]  /*5450*/  ISETP.GT.AND P5, PT, R0.reuse, RZ, P0 ;  /* 0x000000ff0000720c */ /* 0x040fe400007a4270 */
[----:B------:R-:W-:Y:S02]  /*5460*/  F2FP.BF16.F32.PACK_AB R54, RZ, R54 ;  /* 0x00000036ff36723e */ /* 0x000fe400000010ff */
[----:B------:R-:W-:Y:S02]  /*5470*/  F2FP.BF16.F32.PACK_AB R55, RZ, R55 ;  /* 0x00000037ff37723e */ /* 0x000fe400000010ff */
[----:B------:R-:W-:Y:S01]  /*5480*/  F2FP.BF16.F32.PACK_AB R56, RZ, R56 ;  /* 0x00000038ff38723e */ /* 0x000fe200000010ff */
[----:B------:R-:W-:Y:S01]  /*5490*/  @P2 STG.E.U16 desc[UR36][R6.64+0x70], R54 ;  /* 0x0000703606002986 */ /* 0x000fe2000c101524 */
[----:B------:R-:W-:Y:S02]  /*54a0*/  F2FP.BF16.F32.PACK_AB R57, RZ, R57 ;  /* 0x00000039ff39723e */ /* 0x000fe400000010ff */
[C---:B------:R-:W-:Y:S01]  /*54b0*/  ISETP.GT.AND P1, PT, R0.reuse, 0x8, P1 ;  /* 0x000000080000780c */ /* 0x040fe20000f24270 */
[----:B------:R-:W-:Y:S01]  /*54c0*/  @P3 STG.E.U16 desc[UR36][R6.64+0x72], R55 ;  /* 0x0000723706003986 */ /* 0x000fe2000c101524 */
[----:B------:R-:W-:-:S02]  /*54d0*/  ISETP.GT.AND P2, PT, R0, 0x8, P0 ;  /* 0x000000080000780c */ /* 0x000fc40000744270 */
[----:B------:R-:W-:Y:S01]  /*54e0*/  F2FP.BF16.F32.PACK_AB R58, RZ, R58 ;  /* 0x0000003aff3a723e */ /* 0x000fe200000010ff */
[----:B------:R-:W-:Y:S01]  /*54f0*/  @P4 STG.E.U16 desc[UR36][R4.64+0x80], R56 ;  /* 0x0000803804004986 */ /* 0x000fe2000c101524 */
[C---:B------:R-:W-:Y:S02]  /*5500*/  ISETP.GT.AND P4, PT, R3.reuse, 0x48, PT ;  /* 0x000000480300780c */ /* 0x040fe40003f84270 */
[----:B------:R-:W-:Y:S01]  /*5510*/  ISETP.GT.AND P0, PT, R3, 0x49, PT ;  /* 0x000000490300780c */ /* 0x000fe20003f04270 */
[----:B------:R-:W-:Y:S01]  /*5520*/  @P5 STG.E.U16 desc[UR36][R4.64+0x82], R57 ;  /* 0x0000823904005986 */ /* 0x000fe2000c101524 */
[----:B------:R-:W-:Y:S02]  /*5530*/  ISETP.GT.AND P5, PT, R0, RZ, P4 ;  /* 0x000000ff0000720c */ /* 0x000fe400027a4270 */
[----:B------:R-:W-:Y:S01]  /*5540*/  F2FP.BF16.F32.PACK_AB R59, RZ, R59 ;  /* 0x0000003bff3b723e */ /* 0x000fe200000010ff */
[----:B------:R-:W-:Y:S01]  /*5550*/  @P1 STG.E.U16 desc[UR36][R6.64+0x80], R58 ;  /* 0x0000803a06001986 */ /* 0x000fe2000c101524 */
[----:B------:R-:W-:-:S02]  /*5560*/  F2FP.BF16.F32.PACK_AB R60, RZ, R60 ;  /* 0x0000003cff3c723e */ /* 0x000fc400000010ff */
[C---:B------:R-:W-:Y:S01]  /*5570*/  ISETP.GT.AND P3, PT, R0.reuse, RZ, P0 ;  /* 0x000000ff0000720c */ /* 0x040fe20000764270 */
[----:B------:R-:W-:Y:S01]  /*5580*/  @P2 STG.E.U16 desc[UR36][R6.64+0x82], R59 ;  /* 0x0000823b06002986 */ /* 0x000fe2000c101524 */
[C---:B------:R-:W-:Y:S02]  /*5590*/  ISETP.GT.AND P4, PT, R0.reuse, 0x8, P4 ;  /* 0x000000080000780c */ /* 0x040fe40002784270 */
[----:B------:R-:W-:Y:S02]  /*55a0*/  F2FP.BF16.F32.PACK_AB R61, RZ, R61 ;  /* 0x0000003dff3d723e */ /* 0x000fe400000010ff */
[----:B------:R-:W-:Y:S01]  /*55b0*/  F2FP.BF16.F32.PACK_AB R62, RZ, R62 ;  /* 0x0000003eff3e723e */ /* 0x000fe200000010ff */
[----:B------:R-:W-:Y:S01]  /*55c0*/  @P5 STG.E.U16 desc[UR36][R4.64+0x90], R60 ;  /* 0x0000903c04005986 */ /* 0x000fe2000c101524 */
[----:B------:R-:W-:Y:S02]  /*55d0*/  ISETP.GT.AND P5, PT, R0, 0x8, P0 ;  /* 0x000000080000780c */ /* 0x000fe400007a4270 */
[----:B------:R-:W-:-:S02]  /*55e0*/  F2FP.BF16.F32.PACK_AB R63, RZ, R63 ;  /* 0x0000003fff3f723e */ /* 0x000fc400000010ff */
[C---:B------:R-:W-:Y:S01]  /*55f0*/  ISETP.GT.AND P2, PT, R3.reuse, 0x51, PT ;  /* 0x000000510300780c */ /* 0x040fe20003f44270 */
[----:B------:R-:W-:Y:S01]  /*5600*/  @P3 STG.E.U16 desc[UR36][R4.64+0x92], R61 ;  /* 0x0000923d04003986 */ /* 0x000fe2000c101524 */
[----:B------:R-:W-:Y:S02]  /*5610*/  ISETP.GT.AND P3, PT, R3, 0x50, PT ;  /* 0x000000500300780c */ /* 0x000fe40003f64270 */
[----:B------:R-:W-:Y:S01]  /*5620*/  F2FP.BF16.F32.PACK_AB R64, RZ, R64 ;  /* 0x00000040ff40723e */ /* 0x000fe200000010ff */
[----:B------:R-:W-:Y:S01]  /*5630*/  @P4 STG.E.U16 desc[UR36][R6.64+0x90], R62 ;  /* 0x0000903e06004986 */ /* 0x000fe2000c101524 */
[C---:B------:R-:W-:Y:S02]  /*5640*/  ISETP.GT.AND P4, PT, R0.reuse, RZ, P2 ;  /* 0x000000ff0000720c */ /* 0x040fe40001784270 */
[----:B------:R-:W-:Y:S01]  /*5650*/  F2FP.BF16.F32.PACK_AB R65, RZ, R65 ;  /* 0x00000041ff41723e */ /* 0x000fe200000010ff */
[----:B------:R-:W-:Y:S01]  /*5660*/  @P5 STG.E.U16 desc[UR36][R6.64+0x92], R63 ;  /* 0x0000923f06005986 */ /* 0x000fe2000c101524 */
[----:B------:R-:W-:-:S02]  /*5670*/  ISETP.GT.AND P5, PT, R0, RZ, P3 ;  /* 0x000000ff0000720c */ /* 0x000fc40001fa4270 */
[C---:B------:R-:W-:Y:S02]  /*5680*/  ISETP.GT.AND P1, PT, R3.reuse, 0x58, PT ;  /* 0x000000580300780c */ /* 0x040fe40003f24270 */
[----:B------:R-:W-:Y:S02]  /*5690*/  ISETP.GT.AND P0, PT, R3, 0x59, PT ;  /* 0x000000590300780c */ /* 0x000fe40003f04270 */
[C---:B------:R-:W-:Y:S02]  /*56a0*/  ISETP.GT.AND P3, PT, R0.reuse, 0x8, P3 ;  /* 0x000000080000780c */ /* 0x040fe40001f64270 */
[C---:B------:R-:W-:Y:S02]  /*56b0*/  ISETP.GT.AND P2, PT, R0.reuse, 0x8, P2 ;  /* 0x000000080000780c */ /* 0x040fe40001744270 */
[----:B------:R-:W-:Y:S02]  /*56c0*/  F2FP.BF16.F32.PACK_AB R66, RZ, R66 ;  /* 0x00000042ff42723e */ /* 0x000fe400000010ff */
[----:B------:R-:W-:Y:S01]  /*56d0*/  F2FP.BF16.F32.PACK_AB R67, RZ, R67 ;  /* 0x00000043ff43723e */ /* 0x000fe200000010ff */
[----:B------:R-:W-:Y:S01]  /*56e0*/  @P5 STG.E.U16 desc[UR36][R4.64+0xa0], R64 ;  /* 0x0000a04004005986 */ /* 0x000fe2000c101524 */
[----:B------:R-:W-:-:S02]  /*56f0*/  ISETP.GT.AND P5, PT, R0, RZ, P0 ;  /* 0x000000ff0000720c */ /* 0x000fc400007a4270 */
[C---:B------:R-:W-:Y:S01]  /*5700*/  ISETP.GT.AND P0, PT, R0.reuse, 0x8, P0 ;  /* 0x000000080000780c */ /* 0x040fe20000704270 */
[----:B------:R-:W-:Y:S01]  /*5710*/  @P4 STG.E.U16 desc[UR36][R4.64+0xa2], R65 ;  /* 0x0000a24104004986 */ /* 0x000fe2000c101524 */
[C---:B------:R-:W-:Y:S02]  /*5720*/  ISETP.GT.AND P4, PT, R0.reuse, RZ, P1 ;  /* 0x000000ff0000720c */ /* 0x040fe40000f84270 */
[----:B------:R-:W-:Y:S01]  /*5730*/  ISETP.GT.AND P1, PT, R0, 0x8, P1 ;  /* 0x000000080000780c */ /* 0x000fe20000f24270 */
[----:B------:R-:W-:Y:S01]  /*5740*/  @P3 STG.E.U16 desc[UR36][R6.64+0xa0], R66 ;  /* 0x0000a04206003986 */ /* 0x000fe2000c101524 */
[----:B------:R-:W-:Y:S02]  /*5750*/  F2FP.BF16.F32.PACK_AB R68, RZ, R68 ;  /* 0x00000044ff44723e */ /* 0x000fe400000010ff */
[----:B------:R-:W-:Y:S01]  /*5760*/  F2FP.BF16.F32.PACK_AB R69, RZ, R69 ;  /* 0x00000045ff45723e */ /* 0x000fe200000010ff */
[----:B------:R-:W-:Y:S01]  /*5770*/  @P2 STG.E.U16 desc[UR36][R6.64+0xa2], R67 ;  /* 0x0000a24306002986 */ /* 0x000fe2000c101524 */
[----:B------:R-:W-:-:S02]  /*5780*/  F2FP.BF16.F32.PACK_AB R70, RZ, R70 ;  /* 0x00000046ff46723e */ /* 0x000fc400000010ff */
[----:B------:R-:W-:-:S03]  /*5790*/  F2FP.BF16.F32.PACK_AB R71, RZ, R71 ;  /* 0x00000047ff47723e */ /* 0x000fc600000010ff */
[----:B------:R-:W-:Y:S04]  /*57a0*/  @P4 STG.E.U16 desc[UR36][R4.64+0xb0], R68 ;  /* 0x0000b04404004986 */ /* 0x000fe8000c101524 */
[----:B------:R0:W-:Y:S02]  /*57b0*/  @P5 STG.E.U16 desc[UR36][R4.64+0xb2], R69 ;  /* 0x0000b24504005986 */ /* 0x0001e4000c101524 */
[----:B0-----:R-:W-:Y:S02]  /*57c0*/  @P1 IMAD.MOV.U32 R4, RZ, RZ, R6 ;  /* 0x000000ffff041224 */ /* 0x001fe400078e0006 */
[----:B------:R-:W-:-:S05]  /*57d0*/  @P1 IMAD.MOV.U32 R5, RZ, RZ, R7 ;  /* 0x000000ffff051224 */ /* 0x000fca00078e0007 */
[----:B------:R0:W-:Y:S04]  /*57e0*/  @P1 STG.E.U16 desc[UR36][R4.64+0xb0], R70 ;  /* 0x0000b04604001986 */ /* 0x0001e8000c101524 */
[----:B------:R0:W-:Y:S02]  /*57f0*/  @P0 STG.E.U16 desc[UR36][R6.64+0xb2], R71 ;  /* 0x0000b24706000986 */ /* 0x0001e4000c101524 */
.L_x_130:
[----:B------:R-:W-:Y:S05]  /*5800*/  BSYNC B0 ;  /* 0x0000000000007941 */ /* 0x000fea0003800000 */
.L_x_36:
[----:B0-----:R-:W2:Y:S01]  /*5810*/  LDL.64 R4, [R1] ;  /* 0x0000000001047983 */ /* 0x001ea20000100a00 */
[----:B------:R-:W-:Y:S01]  /*5820*/  ULDC.64 UR4, c[0x0][0x650] ;  /* 0x0001940000047ab9 */ /* 0x000fe20000000a00 */
[----:B------:R-:W-:Y:S02]  /*5830*/  IMAD.U32 R0, RZ, RZ, UR44 ;  /* 0x0000002cff007e24 */ /* 0x000fe4000f8e00ff */
[----:B------:R-:W-:Y:S02]  /*5840*/  IMAD.MOV.U32 R22, RZ, RZ, -0x1 ;  /* 0xffffffffff167424 */ /* 0x000fe400078e00ff */
[----:B------:R0:W-:Y:S01]  /*5850*/  SYNCS.ARRIVE.TRANS64.A1T0 RZ, [R0+UR48], RZ ;  /* 0x000000ff00ff79a7 */ /* 0x0001e20008100030 */
[----:B-----5:R-:W-:Y:S02]  /*5860*/  IMAD.MOV.U32 R18, RZ, RZ, -0x1 ;  /* 0xffffffffff127424 */ /* 0x020fe400078e00ff */
[----:B------:R-:W-:Y:S01]  /*5870*/  IMAD.MOV.U32 R19, RZ, RZ, -0x1 ;  /* 0xffffffffff137424 */ /* 0x000fe200078e00ff */
[----:B0-----:R-:W-:-:S02]  /*5880*/  PRMT R0, RZ, 0x7610, R0 ;  /* 0x00007610ff007816 */ /* 0x001fc40000000000 */
[----:B--2---:R-:W-:-:S05]  /*5890*/  LEA R16, P0, R4, R16, 0x1 ;  /* 0x0000001004107211 */ /* 0x004fca00078008ff */
[----:B------:R-:W-:Y:S01]  /*58a0*/  IMAD.X R17, R84, 0x1, R17, P0 ;  /* 0x0000000154117824 */ /* 0x000fe200000e0611 */
[----:B------:R-:W-:-:S04]  /*58b0*/  ISETP.GE.U32.AND P0, PT, R16, UR4, PT ;  /* 0x0000000410007c0c */ /* 0x000fc8000bf06070 */
[----:B------:R-:W-:-:S13]  /*58c0*/  ISETP.GE.U32.AND.EX P0, PT, R17, UR5, PT, P0 ;  /* 0x0000000511007c0c */ /* 0x000fda000bf06100 */
[----:B------:R-:W-:Y:S05]  /*58d0*/  @P0 BRA `(.L_x_131) ;  /* 0x00000004004c0947 */ /* 0x000fea0003800000 */
[----:B-1----:R-:W0:Y:S01]  /*58e0*/  LDC.64 R10, c[0x0][0x628] ;  /* 0x00018a00ff0a7b82 */ /* 0x002e220000000a00 */
[----:B------:R-:W1:Y:S01]  /*58f0*/  S2R R12, SR_CTAID.X ;  /* 0x00000000000c7919 */ /* 0x000e620000002500 */
[----:B------:R-:W-:Y:S02]  /*5900*/  IMAD.MOV.U32 R8, RZ, RZ, R16 ;  /* 0x000000ffff087224 */ /* 0x000fe400078e0010 */
[----:B------:R-:W-:Y:S01]  /*5910*/  IMAD.MOV.U32 R9, RZ, RZ, R17 ;  /* 0x000000ffff097224 */ /* 0x000fe200078e0011 */
[----:B------:R-:W2:Y:S03]  /*5920*/  S2R R18, SR_CTAID.Y ;  /* 0x0000000000127919 */ /* 0x000ea60000002600 */
[----:B------:R-:W1:Y:S08]  /*5930*/  LDC R0, c[0x0][0x630] ;  /* 0x00018c00ff007b82 */ /* 0x000e700000000800 */
[----:B------:R-:W1:Y:S01]  /*5940*/  LDC.64 R14, c[0x0][0x620] ;  /* 0x00018800ff0e7b82 */ /* 0x000e620000000a00 */
[----:B0-----:R-:W-:-:S04]  /*5950*/  ISETP.NE.U32.AND P0, PT, R10, RZ, PT ;  /* 0x000000ff0a00720c */ /* 0x001fc80003f05070 */
[----:B------:R-:W-:-:S13]  /*5960*/  ISETP.NE.AND.EX P0, PT, R11, RZ, PT, P0 ;  /* 0x000000ff0b00720c */ /* 0x000fda0003f05300 */
[----:B-12---:R-:W-:Y:S05]  /*5970*/  @!P0 BRA `(.L_x_132) ;  /* 0x0000000000288947 */ /* 0x006fea0003800000 */
[----:B------:R-:W0:Y:S02]  /*5980*/  LDC R3, c[0x0][0x634] ;  /* 0x00018d00ff037b82 */ /* 0x000e240000000800 */
[----:B0-----:R-:W-:-:S05]  /*5990*/  IADD3 R3, P0, R16, R3, RZ ;  /* 0x0000000310037210 */ /* 0x001fca0007f1e0ff */
[----:B------:R-:W-:-:S04]  /*59a0*/  IMAD.X R13, RZ, RZ, R17, P0 ;  /* 0x000000ffff0d7224 */ /* 0x000fc800000e0611 */
[----:B------:R-:W-:-:S04]  /*59b0*/  IMAD.WIDE.U32 R4, R13, R10, RZ ;  /* 0x0000000a0d047225 */ /* 0x000fc800078e00ff */
[----:B---34-:R-:W-:-:S04]  /*59c0*/  IMAD.WIDE.U32 R6, P0, R3, R11, R4 ;  /* 0x0000000b03067225 */ /* 0x018fc80007800004 */
[----:B------:R-:W-:-:S04]  /*59d0*/  IMAD.WIDE.U32 R4, R3, R10, RZ ;  /* 0x0000000a03047225 */ /* 0x000fc800078e00ff */
[----:B------:R-:W-:Y:S01]  /*59e0*/  IMAD.X R9, RZ, RZ, RZ, P0 ;  /* 0x000000ffff097224 */ /* 0x000fe200000e06ff */
[----:B------:R-:W-:Y:S01]  /*59f0*/  IADD3 RZ, P0, R5, R6, RZ ;  /* 0x0000000605ff7210 */ /* 0x000fe20007f1e0ff */
[----:B------:R-:W-:-:S04]  /*5a00*/  IMAD.MOV.U32 R8, RZ, RZ, R7 ;  /* 0x000000ffff087224 */ /* 0x000fc800078e0007 */
[----:B------:R-:W-:-:S08]  /*5a10*/  IMAD.WIDE.U32.X R8, R13, R11, R8, P0 ;  /* 0x0000000b0d087225 */ /* 0x000fd000000e0408 */
.L_x_132:
[-CC-:B------:R-:W-:Y:S01]  /*5a20*/  SHF.R.U64 R19, R8, R0.reuse, R9.reuse ;  /* 0x0000000008137219 */ /* 0x180fe20000001209 */
[----:B------:R-:W0:Y:S01]  /*5a30*/  LDC.64 R24, c[0x0][0x640] ;  /* 0x00019000ff187b82 */ /* 0x000e220000000a00 */
[----:B------:R-:W-:Y:S01]  /*5a40*/  SHF.R.U32.HI R0, RZ, R0, R9 ;  /* 0x00000000ff007219 */ /* 0x000fe20000011609 */
[----:B------:R-:W-:Y:S01]  /*5a50*/  ULDC UR4, c[0x0][0x150] ;  /* 0x0000540000047ab9 */ /* 0x000fe20000000800 */
[----:B------:R-:W-:Y:S02]  /*5a60*/  IADD3 R3, P0, RZ, -R19, RZ ;  /* 0x80000013ff037210 */ /* 0x000fe40007f1e0ff */
[----:B---34-:R-:W-:-:S03]  /*5a70*/  I2FP.F32.U32 R7, R12 ;  /* 0x0000000c00077245 */ /* 0x018fc60000201000 */
[----:B------:R-:W1:Y:S01]  /*5a80*/  LDC R6, c[0x0][0x618] ;  /* 0x00018600ff067b82 */ /* 0x000e620000000800 */
[----:B------:R-:W-:Y:S02]  /*5a90*/  IMAD.X R5, RZ, RZ, ~R0, P0 ;  /* 0x000000ffff057224 */ /* 0x000fe400000e0e00 */
[----:B------:R-:W-:Y:S01]  /*5aa0*/  FMUL R7, R7, UR4 ;  /* 0x0000000407077c20 */ /* 0x000fe20008400000 */
[----:B------:R-:W-:Y:S01]  /*5ab0*/  ULDC UR4, c[0x0][0x154] ;  /* 0x0000550000047ab9 */ /* 0x000fe20000000800 */
[-C--:B------:R-:W-:Y:S02]  /*5ac0*/  IMAD R0, R5, R14.reuse, RZ ;  /* 0x0000000e05007224 */ /* 0x080fe400078e02ff */
[C---:B------:R-:W-:Y:S01]  /*5ad0*/  IMAD.WIDE.U32 R4, R3.reuse, R14, R16 ;  /* 0x0000000e03047225 */ /* 0x040fe200078e0010 */
[----:B------:R-:W2:Y:S01]  /*5ae0*/  LDC R8, c[0x0][0x608] ;  /* 0x00018200ff087b82 */ /* 0x000ea20000000800 */
[----:B------:R-:W3:Y:S02]  /*5af0*/  F2I.U32.TRUNC.NTZ R7, R7 ;  /* 0x0000000700077305 */ /* 0x000ee4000020f000 */
[----:B------:R-:W-:Y:S01]  /*5b00*/  IMAD R3, R3, R15, R0 ;  /* 0x0000000f03037224 */ /* 0x000fe200078e0200 */
[----:B------:R-:W-:-:S03]  /*5b10*/  I2FP.F32.U32 R0, R18 ;  /* 0x0000001200007245 */ /* 0x000fc60000201000 */
[----:B------:R-:W-:Y:S01]  /*5b20*/  IMAD.IADD R3, R5, 0x1, R3 ;  /* 0x0000000105037824 */ /* 0x000fe200078e0203 */
[----:B------:R-:W4:Y:S01]  /*5b30*/  LDC R11, c[0x0][0x658] ;  /* 0x00019600ff0b7b82 */ /* 0x000f220000000800 */
[----:B0-----:R-:W-:-:S04]  /*5b40*/  ISETP.NE.U32.AND P0, PT, R24, RZ, PT ;  /* 0x000000ff1800720c */ /* 0x001fc80003f05070 */
[----:B------:R-:W-:-:S03]  /*5b50*/  ISETP.NE.AND.EX P0, PT, R25, RZ, PT, P0 ;  /* 0x000000ff1900720c */ /* 0x000fc60003f05300 */
[----:B------:R-:W0:Y:S01]  /*5b60*/  LDC R9, c[0x0][0x144] ;  /* 0x00005100ff097b82 */ /* 0x000e220000000800 */
[-C--:B-1----:R-:W-:Y:S01]  /*5b70*/  SHF.R.U64 R10, R4, R6.reuse, R3 ;  /* 0x00000006040a7219 */ /* 0x082fe20000001203 */
[----:B---3--:R-:W-:Y:S01]  /*5b80*/  IMAD.MOV R7, RZ, RZ, -R7 ;  /* 0x000000ffff077224 */ /* 0x008fe200078e0a07 */
[----:B------:R-:W-:Y:S01]  /*5b90*/  SHF.R.U32.HI R3, RZ, R6, R3 ;  /* 0x00000006ff037219 */ /* 0x000fe20000011603 */
[----:B------:R-:W-:-:S04]  /*5ba0*/  FMUL R6, R0, UR4 ;  /* 0x0000000400067c20 */ /* 0x000fc80008400000 */
[----:B------:R-:W1:Y:S01]  /*5bb0*/  LDC R21, c[0x0][0x148] ;  /* 0x00005200ff157b82 */ /* 0x000e620000000800 */
[----:B------:R3:W0:Y:S01]  /*5bc0*/  F2I.U32.TRUNC.NTZ R14, R6 ;  /* 0x00000006000e7305 */ /* 0x000622000020f000 */
[-CC-:B--2---:R-:W-:Y:S02]  /*5bd0*/  SHF.R.U64 R13, R10, R8.reuse, R3.reuse ;  /* 0x000000080a0d7219 */ /* 0x184fe40000001203 */
[----:B------:R-:W-:-:S04]  /*5be0*/  SHF.R.U32.HI R0, RZ, R8, R3 ;  /* 0x00000008ff007219 */ /* 0x000fc80000011603 */
[----:B------:R-:W2:Y:S01]  /*5bf0*/  LDC R20, c[0x0][0x648] ;  /* 0x00019200ff147b82 */ /* 0x000ea20000000800 */
[-CC-:B----4-:R-:W-:Y:S02]  /*5c00*/  SHF.R.U64 R15, R13, R11.reuse, R0.reuse ;  /* 0x0000000b0d0f7219 */ /* 0x190fe40000001200 */
[----:B------:R-:W-:-:S03]  /*5c10*/  SHF.R.U32.HI R5, RZ, R11, R0 ;  /* 0x0000000bff057219 */ /* 0x000fc60000011600 */
[----:B------:R-:W-:Y:S02]  /*5c20*/  IMAD.MOV.U32 R4, RZ, RZ, R15 ;  /* 0x000000ffff047224 */ /* 0x000fe400078e000f */
[----:B------:R-:W4:Y:S01]  /*5c30*/  LDC R26, c[0x0][0x638] ;  /* 0x00018e00ff1a7b82 */ /* 0x000f220000000800 */
[----:B0-----:R-:W-:-:S07]  /*5c40*/  IMAD R22, R9, R7, R12 ;  /* 0x0000000709167224 */ /* 0x001fce00078e020c */
[----:B------:R-:W0:Y:S08]  /*5c50*/  LDC R27, c[0x0][0x610] ;  /* 0x00018400ff1b7b82 */ /* 0x000e300000000800 */
[----:B------:R-:W0:Y:S01]  /*5c60*/  LDC R28, c[0x0][0x600] ;  /* 0x00018000ff1c7b82 */ /* 0x000e220000000800 */
[----:B-123--:R-:W-:Y:S05]  /*5c70*/  @!P0 BRA `(.L_x_133) ;  /* 0x0000000000288947 */ /* 0x00efea0003800000 */
[----:B------:R-:W1:Y:S02]  /*5c80*/  LDC R0, c[0x0][0x64c] ;  /* 0x00019300ff007b82 */ /* 0x000e640000000800 */
[----:B-1----:R-:W-:-:S05]  /*5c90*/  IADD3 R3, P0, R15, R0, RZ ;  /* 0x000000000f037210 */ /* 0x002fca0007f1e0ff */
        /* <DEDUP_REMOVED lines=8> */
.L_x_133:
[----:B------:R-:W-:Y:S01]  /*5d20*/  ISETP.NE.AND P0, PT, R2, 0x1, PT ;  /* 0x000000010200780c */ /* 0x000fe20003f05270 */
[----:B------:R-:W-:Y:S01]  /*5d30*/  IMAD.MOV R14, RZ, RZ, -R14 ;  /* 0x000000ffff0e7224 */ /* 0x000fe200078e0a0e */
[----:B------:R-:W-:Y:S02]  /*5d40*/  SHF.R.U64 R0, R4, R20, R5 ;  /* 0x0000001404007219 */ /* 0x000fe40000001205 */
[----:B------:R-:W-:Y:S02]  /*5d50*/  LOP3.LUT R3, R13, R86, RZ, 0xc0, !PT ;  /* 0x000000560d037212 */ /* 0x000fe400078ec0ff */
[----:B------:R-:W-:Y:S01]  /*5d60*/  LOP3.LUT R5, R10, R85, RZ, 0xc0, !PT ;  /* 0x000000550a057212 */ /* 0x000fe200078ec0ff */
[----:B------:R-:W-:Y:S02]  /*5d70*/  IMAD.MOV R4, RZ, RZ, -R0 ;  /* 0x000000ffff047224 */ /* 0x000fe400078e0a00 */
[----:B------:R-:W-:Y:S02]  /*5d80*/  IMAD R3, R82, R0, R3 ;  /* 0x0000000052037224 */ /* 0x000fe400078e0203 */
[----:B----4-:R-:W-:-:S02]  /*5d90*/  IMAD R0, R4, R26, R15 ;  /* 0x0000001a04007224 */ /* 0x010fc400078e020f */
[----:B------:R-:W-:Y:S02]  /*5da0*/  @P0 IMAD R22, R21, R14, R18 ;  /* 0x0000000e15160224 */ /* 0x000fe400078e0212 */
[----:B------:R-:W-:Y:S02]  /*5db0*/  IMAD.MOV.U32 R4, RZ, RZ, 0x1 ;  /* 0x00000001ff047424 */ /* 0x000fe400078e00ff */
[----:B0-----:R-:W-:Y:S02]  /*5dc0*/  IMAD R22, R3, R27, R22 ;  /* 0x0000001b03167224 */ /* 0x001fe400078e0216 */
[----:B------:R-:W-:Y:S01]  /*5dd0*/  IMAD R3, R0, R28, R5 ;  /* 0x0000001c00037224 */ /* 0x000fe200078e0205 */
[----:B------:R-:W-:-:S04]  /*5de0*/  PRMT R0, R4, 0x7610, R0 ;  /* 0x0000761004007816 */ /* 0x000fc80000000000 */
[----:B------:R-:W-:Y:S02]  /*5df0*/  SEL R18, R3, R22, !P0 ;  /* 0x0000001603127207 */ /* 0x000fe40004000000 */
[----:B------:R-:W-:-:S07]  /*5e00*/  SEL R22, R22, R3, !P0 ;  /* 0x0000000316167207 */ /* 0x000fce0004000000 */
.L_x_131:
[----:B------:R-:W-:Y:S01]  /*5e10*/  LOP3.LUT P0, RZ, R0, 0xff, RZ, 0xc0, !PT ;  /* 0x000000ff00ff7812 */ /* 0x000fe2000780c0ff */
[----:B------:R-:W-:Y:S01]  /*5e20*/  UIMAD.WIDE.U32 UR4, UR38, -0x33333333, URZ ;  /* 0xcccccccd260478a5 */ /* 0x000fe2000f8e003f */
[----:B------:R-:W-:-:S03]  /*5e30*/  LOP3.LUT R89, R89, 0x1, RZ, 0x3c, !PT ;  /* 0x0000000159597812 */ /* 0x000fc600078e3cff */
[----:B------:R-:W-:-:S04]  /*5e40*/  USHF.R.U32.HI UR4, URZ, 0x2, UR5 ;  /* 0x000000023f047899 */ /* 0x000fc80008011605 */
[----:B------:R-:W-:-:S04]  /*5e50*/  UIMAD UR38, UR4, -0x5, UR38 ;  /* 0xfffffffb042678a4 */ /* 0x000fc8000f8e0226 */
[----:B------:R-:W-:Y:S08]  /*5e60*/  @P0 BRA `(.L_x_134) ;  /* 0xffffffb8006c0947 */ /* 0x000ff0000383ffff */
[----:B------:R-:W-:Y:S05]  /*5e70*/  EXIT ;  /* 0x000000000000794d */ /* 0x000fea0003800000 */
.L_x_17:
[----:B------:R-:W-:-:S08]  /*5e80*/  ISETP.NE.AND P0, PT, R9, RZ, PT ;  /* 0x000000ff0900720c */ /* 0x000fd00003f05270 */
[----:B0-----:R-:W0:-:S00]  /*5e90*/  USETMAXREG.DEALLOC.CTAPOOL 0x28 ;  /* 0x00000028000079c8 */ /* 0x001e0000080e0500 */
[----:B------:R-:W-:Y:S05]  /*5ea0*/  @P0 EXIT ;  /* 0x000000000000094d */ /* 0x000fea0003800000 */
[----:B0-----:R-:W-:Y:S01]  /*5eb0*/  LOP3.LUT P0, RZ, R3, 0xff, RZ, 0xc0, !PT ;  /* 0x000000ff03ff7812 */ /* 0x001fe2000780c0ff */
[----:B------:R-:W-:Y:S02]  /*5ec0*/  IMAD.MOV.U32 R3, RZ, RZ, 0x1 ;  /* 0x00000001ff037424 */ /* 0x000fe400078e00ff */
[----:B------:R-:W-:-:S10]  /*5ed0*/  IMAD.MOV.U32 R8, RZ, RZ, RZ ;  /* 0x000000ffff087224 */ /* 0x000fd400078e00ff */
[----:B------:R-:W-:Y:S05]  /*5ee0*/  @!P0 BRA `(.L_x_135) ;  /* 0x0000000c00548947 */ /* 0x000fea0003800000 */
[----:B------:R-:W0:Y:S01]  /*5ef0*/  S2R R11, SR_CgaCtaId ;  /* 0x00000000000b7919 */ /* 0x000e220000008800 */
[----:B------:R-:W-:Y:S01]  /*5f00*/  LOP3.LUT P0, RZ, R4, 0x1f, RZ, 0xc0, !PT ;  /* 0x0000001f04ff7812 */ /* 0x000fe2000780c0ff */
[----:B------:R-:W-:Y:S01]  /*5f10*/  ULDC UR5, c[0x0][0x658] ;  /* 0x0001960000057ab9 */ /* 0x000fe20000000800 */
[----:B------:R-:W-:Y:S01]  /*5f20*/  UMOV UR6, 0xffffffff ;  /* 0xffffffff00067882 */ /* 0x000fe20000000000 */
[----:B------:R-:W-:Y:S01]  /*5f30*/  BSSY B0, `(.L_x_135) ;  /* 0x00000d0000007945 */ /* 0x000fe20003800000 */
[----:B------:R-:W-:Y:S01]  /*5f40*/  USHF.L.U32 UR6, UR6, UR5, URZ ;  /* 0x0000000506067299 */ /* 0x000fe2000800063f */
[C---:B------:R-:W-:Y:S01]  /*5f50*/  ISETP.NE.AND P2, PT, R5.reuse, RZ, PT ;  /* 0x000000ff0500720c */ /* 0x040fe20003f45270 */
[----:B------:R-:W-:Y:S01]  /*5f60*/  IMAD.MOV.U32 R10, RZ, RZ, 0x1 ;  /* 0x00000001ff0a7424 */ /* 0x000fe200078e00ff */
[----:B------:R-:W-:Y:S01]  /*5f70*/  ISETP.NE.OR P0, PT, R5, RZ, !P0 ;  /* 0x000000ff0500720c */ /* 0x000fe20004705670 */
[----:B------:R-:W-:Y:S01]  /*5f80*/  IMAD.MOV.U32 R3, RZ, RZ, 0x1 ;  /* 0x00000001ff037424 */ /* 0x000fe200078e00ff */
[----:B------:R-:W-:Y:S01]  /*5f90*/  LOP3.LUT R9, R23, 0x2, RZ, 0xfc, !PT ;  /* 0x0000000217097812 */ /* 0x000fe200078efcff */
[----:B------:R-:W-:Y:S01]  /*5fa0*/  IMAD.MOV.U32 R8, RZ, RZ, RZ ;  /* 0x000000ffff087224 */ /* 0x000fe200078e00ff */
[----:B------:R-:W-:Y:S01]  /*5fb0*/  ULDC UR4, c[0x0][0x600] ;  /* 0x0001800000047ab9 */ /* 0x000fe20000000800 */
[----:B------:R-:W-:Y:S01]  /*5fc0*/  UMOV UR7, 0x1 ;  /* 0x0000000100077882 */ /* 0x000fe20000000000 */
[----:B------:R-:W-:-:S02]  /*5fd0*/  UIADD3 UR21, UR40, 0x1, URZ ;  /* 0x0000000128157890 */ /* 0x000fc4000fffe03f */
[----:B------:R-:W-:Y:S02]  /*5fe0*/  UIADD3 UR4, UR4, -0x1, URZ ;  /* 0xffffffff04047890 */ /* 0x000fe4000fffe03f */
[----:B------:R-:W-:Y:S02]  /*5ff0*/  USHF.L.U32 UR5, UR7, UR5, URZ ;  /* 0x0000000507057299 */ /* 0x000fe4000800063f */
[----:B------:R-:W-:Y:S01]  /*6000*/  ULOP3.LUT UR13, URZ, UR6, URZ, 0x33, !UPT ;  /* 0x000000063f0d7292 */ /* 0x000fe2000f8e333f */
[----:B------:R-:W-:Y:S01]  /*6010*/  ULDC.64 UR22, c[0x0][0x198] ;  /* 0x0000660000167ab9 */ /* 0x000fe20000000a00 */
[----:B0-----:R-:W-:-:S10]  /*6020*/  LOP3.LUT R11, R11, 0x1, RZ, 0xc0, !PT ;  /* 0x000000010b0b7812 */ /* 0x001fd400078ec0ff */
.L_x_147:
[----:B------:R-:W-:-:S03]  /*6030*/  UMOV UR6, 0xffffffff ;  /* 0xffffffff00067882 */ /* 0x000fc60000000000 */
[----:B------:R-:W-:Y:S05]  /*6040*/  BRA.DIV UR6, `(.L_x_136) ;  /* 0x00000012063c7947 */ /* 0x000fea000b800000 */
[----:B------:R-:W-:-:S13]  /*6050*/  ELECT P6, URZ, PT ;  /* 0x00000000003f782f */ /* 0x000fda00038c0000 */
.L_x_161:
[----:B------:R-:W0:Y:S01]  /*6060*/  LDC R4, c[0x0][0x28c] ;  /* 0x0000a300ff047b82 */ /* 0x000e220000000800 */
[----:B------:R-:W-:Y:S01]  /*6070*/  BSSY B1, `(.L_x_137) ;  /* 0x0000047000017945 */ /* 0x000fe20003800000 */
[----:B0-----:R-:W-:-:S13]  /*6080*/  ISETP.LT.OR P6, PT, R4, 0x1, !P6 ;  /* 0x000000010400780c */ /* 0x001fda00077c1670 */
[----:B------:R-:W-:Y:S05]  /*6090*/  @P6 BRA `(.L_x_138) ;  /* 0x0000000400106947 */ /* 0x000fea0003800000 */
[----:B------:R-:W-:Y:S02]  /*60a0*/  IMAD R18, R18, 0x2, R11 ;  /* 0x0000000212127824 */ /* 0x000fe400078e020b */
[----:B------:R-:W-:Y:S02]  /*60b0*/  IMAD.SHL.U32 R22, R22, 0x40, RZ ;  /* 0x0000004016167824 */ /* 0x000fe400078e00ff */
[----:B------:R-:W-:Y:S02]  /*60c0*/  IMAD.MOV.U32 R14, RZ, RZ, RZ ;  /* 0x000000ffff0e7224 */ /* 0x000fe400078e00ff */
[----:B------:R-:W-:Y:S02]  /*60d0*/  IMAD.U32 R15, RZ, RZ, UR21 ;  /* 0x00000015ff0f7e24 */ /* 0x000fe4000f8e00ff */
[----:B------:R-:W-:Y:S02]  /*60e0*/  IMAD.MOV.U32 R4, RZ, RZ, R3 ;  /* 0x000000ffff047224 */ /* 0x000fe400078e0003 */
[----:B------:R-:W-:-:S02]  /*60f0*/  IMAD.MOV.U32 R6, RZ, RZ, R8 ;  /* 0x000000ffff067224 */ /* 0x000fc400078e0008 */
[----:B------:R-:W-:-:S07]  /*6100*/  IMAD R18, R18, 0x30, RZ ;  /* 0x0000003012127824 */ /* 0x000fce00078e02ff */
.L_x_142:
[----:B------:R-:W0:Y:S01]  /*6110*/  S2R R12, SR_CgaCtaId ;  /* 0x00000000000c7919 */ /* 0x000e220000008800 */
[----:B------:R-:W-:Y:S01]  /*6120*/  MOV R5, 0x400 ;  /* 0x0000040000057802 */ /* 0x000fe20000000f00 */
[----:B------:R-:W1:Y:S03]  /*6130*/  @!P2 LDC R7, c[0x0][0x500] ;  /* 0x00014000ff07ab82 */ /* 0x000e660000000800 */
[----:B0-----:R-:W-:Y:S02]  /*6140*/  LEA R13, R12, R5, 0x18 ;  /* 0x000000050c0d7211 */ /* 0x001fe400078ec0ff */
[----:B------:R-:W-:-:S03]  /*6150*/  SHF.L.U32 R5, R4, 0x1f, RZ ;  /* 0x0000001f04057819 */ /* 0x000fc600000006ff */
[----:B------:R-:W-:-:S04]  /*6160*/  IMAD R12, R6, 0x8, R13 ;  /* 0x00000008060c7824 */ /* 0x000fc800078e020d */
[----:B------:R-:W0:Y:S02]  /*6170*/  SYNCS.PHASECHK.TRANS64.TRYWAIT P1, [R12+URZ+0x28], R5 ;  /* 0x000028050c0075a7 */ /* 0x000e24000802017f */
[----:B01----:R-:W-:Y:S05]  /*6180*/  @!P1 BRA `(.L_x_139) ;  /* 0x00000010000c9947 */ /* 0x003fea0003800000 */
.L_x_162:
[----:B0-----:R-:W-:Y:S01]  /*6190*/  PRMT R5, R9, 0x9910, RZ ;  /* 0x0000991009057816 */ /* 0x001fe200000000ff */
[----:B------:R0:W-:Y:S03]  /*61a0*/  @!P2 SYNCS.ARRIVE.TRANS64 RZ, [R12+URZ], R7 ;  /* 0x000000070cffa9a7 */ /* 0x0001e6000800003f */
[----:B------:R-:W-:-:S13]  /*61b0*/  ISETP.NE.AND P1, PT, R5, 0x2, PT ;  /* 0x000000020500780c */ /* 0x000fda0003f25270 */
[----:B0-----:R-:W-:Y:S05]  /*61c0*/  @P1 BRA `(.L_x_140) ;  /* 0x0000000000041947 */ /* 0x001fea0003800000 */
[----:B------:R-:W-:Y:S01]  /*61d0*/  BPT.TRAP 0x1 ;  /* 0x000000040000795c */ /* 0x000fe20000300000 */
.L_x_140:
[----:B------:R-:W-:Y:S05]  /*61e0*/  @P0 BRA `(.L_x_141) ;  /* 0x0000000000040947 */ /* 0x000fea0003800000 */
[----:B------:R-:W-:Y:S01]  /*61f0*/  BPT.TRAP 0x1 ;  /* 0x000000040000795c */ /* 0x000fe20000300000 */
.L_x_141:
[----:B------:R-:W-:Y:S01]  /*6200*/  IMAD R5, R6, 0x4, R11 ;  /* 0x0000000406057824 */ /* 0x000fe200078e020b */
[----:B------:R-:W-:Y:S01]  /*6210*/  R2UR UR34, R14 ;  /* 0x000000000e2272ca */ /* 0x000fe200000e0000 */
[--C-:B------:R-:W-:Y:S01]  /*6220*/  IMAD R7, R6, 0x4000, R13.reuse ;  /* 0x0000400006077824 */ /* 0x100fe200078e020d */
[----:B------:R-:W-:Y:S01]  /*6230*/  R2UR UR33, R12 ;  /* 0x000000000c2172ca */ /* 0x000fe200000e0000 */
[----:B------:R-:W-:Y:S01]  /*6240*/  IMAD R5, R5, 0xc00, RZ ;  /* 0x00000c0005057824 */ /* 0x000fe200078e02ff */
[----:B------:R-:W-:Y:S01]  /*6250*/  R2UR UR36, R19 ;  /* 0x00000000132472ca */ /* 0x000fe200000e0000 */
[----:B------:R-:W-:Y:S01]  /*6260*/  VIADD R15, R15, 0xffffffff ;  /* 0xffffffff0f0f7836 */ /* 0x000fe20000000000 */
[----:B------:R-:W-:Y:S01]  /*6270*/  R2UR UR24, R7 ;  /* 0x00000000071872ca */ /* 0x000fe200000e0000 */
[----:B------:R-:W-:Y:S01]  /*6280*/  IMAD R5, R5, 0x2, R13 ;  /* 0x0000000205057824 */ /* 0x000fe200078e020d */
[----:B------:R-:W-:Y:S01]  /*6290*/  R2UR UR35, R22 ;  /* 0x00000000162372ca */ /* 0x000fe200000e0000 */
[----:B------:R-:W-:Y:S01]  /*62a0*/  UIADD3 UR6, UP0, UR22, 0xf0, URZ ;  /* 0x000000f016067890 */ /* 0x000fe2000ff1e03f */
[----:B------:R-:W-:Y:S01]  /*62b0*/  R2UR UR19, R18 ;  /* 0x00000000121372ca */ /* 0x000fe200000e0000 */
[----:B------:R-:W-:Y:S01]  /*62c0*/  UIADD3 UR30, UP1, UR22, 0x1f0, URZ ;  /* 0x000001f0161e7890 */ /* 0x000fe2000ff3e03f */
[----:B------:R-:W-:Y:S01]  /*62d0*/  R2UR UR8, R5 ;  /* 0x00000000050872ca */ /* 0x000fe200000e0000 */
[----:B------:R-:W-:Y:S01]  /*62e0*/  UIADD3.X UR7, URZ, UR23, URZ, UP0, !UPT ;  /* 0x000000173f077290 */ /* 0x000fe200087fe43f */
[----:B------:R-:W-:Y:S01]  /*62f0*/  ISETP.GT.AND P3, PT, R15, 0x1, PT ;  /* 0x000000010f00780c */ /* 0x000fe20003f64270 */
[----:B------:R-:W-:Y:S01]  /*6300*/  UIADD3 UR26, UR34, 0x40, URZ ;  /* 0x00000040221a7890 */ /* 0x000fe2000fffe03f */
[----:B------:R-:W-:Y:S01]  /*6310*/  VIADD R6, R6, 0x1 ;  /* 0x0000000106067836 */ /* 0x000fe20000000000 */
[----:B------:R-:W-:Y:S01]  /*6320*/  UIADD3.X UR31, URZ, UR23, URZ, UP1, !UPT ;  /* 0x000000173f1f7290 */ /* 0x000fe20008ffe43f */
[----:B------:R-:W-:Y:S01]  /*6330*/  VIADD R14, R14, 0x80 ;  /* 0x000000800e0e7836 */ /* 0x000fe20000000000 */
[----:B------:R-:W-:-:S02]  /*6340*/  UIADD3 UR32, UR24, 0x180, URZ ;  /* 0x0000018018207890 */ /* 0x000fc4000fffe03f */
[----:B------:R-:W-:Y:S01]  /*6350*/  UIADD3 UR24, UR24, 0x2180, URZ ;  /* 0x0000218018187890 */ /* 0x000fe2000fffe03f */
[----:B------:R-:W-:Y:S01]  /*6360*/  ISETP.NE.AND P1, PT, R6, 0x5, PT ;  /* 0x000000050600780c */ /* 0x000fe20003f25270 */
[----:B------:R-:W-:Y:S01]  /*6370*/  UMOV UR14, 0x0 ;  /* 0x00000000000e7882 */ /* 0x000fe20000000000 */
[----:B------:R-:W-:Y:S01]  /*6380*/  UMOV UR15, 0x10000000 ;  /* 0x10000000000f7882 */ /* 0x000fe20000000000 */
[----:B------:R-:W-:Y:S01]  /*6390*/  UIADD3 UR16, UR8, 0x14180, URZ ;  /* 0x0001418008107890 */ /* 0x000fe2000fffe03f */
[----:B------:R-:W-:Y:S01]  /*63a0*/  SEL R5, RZ, 0x1, P1 ;  /* 0x00000001ff057807 */ /* 0x000fe20000800000 */
[----:B------:R-:W-:Y:S01]  /*63b0*/  UIADD3 UR8, UR8, 0x17180, URZ ;  /* 0x0001718008087890 */ /* 0x000fe2000fffe03f */
[----:B------:R0:W-:Y:S01]  /*63c0*/  UTMALDG.3D [UR32], [UR6], desc[UR14] ;  /* 0x00000e20060075b4 */ /* 0x0001e20008011000 */
[----:B------:R-:W-:Y:S01]  /*63d0*/  UMOV UR25, UR33 ;  /* 0x0000002100197c82 */ /* 0x000fe20008000000 */
[----:B------:R-:W-:Y:S01]  /*63e0*/  UMOV UR28, UR36 ;  /* 0x00000024001c7c82 */ /* 0x000fe20008000000 */
[----:B------:R-:W-:Y:S01]  /*63f0*/  UMOV UR27, UR35 ;  /* 0x00000023001b7c82 */ /* 0x000fe20008000000 */
[----:B------:R-:W-:Y:S01]  /*6400*/  UMOV UR29, 0x30000 ;  /* 0x00030000001d7882 */ /* 0x000fe20000000000 */
[----:B------:R-:W-:Y:S01]  /*6410*/  UMOV UR17, UR33 ;  /* 0x0000002100117c82 */ /* 0x000fe20008000000 */
[----:B------:R-:W-:Y:S01]  /*6420*/  UMOV UR18, UR34 ;  /* 0x0000002200127c82 */ /* 0x000fe20008000000 */
[----:B------:R-:W-:Y:S01]  /*6430*/  UMOV UR20, UR36 ;  /* 0x0000002400147c82 */ /* 0x000fe20008000000 */
[----:B------:R-:W-:Y:S01]  /*6440*/  UMOV UR9, UR33 ;  /* 0x0000002100097c82 */ /* 0x000fe20008000000 */
[----:B------:R-:W-:Y:S01]  /*6450*/  UMOV UR11, UR19 ;  /* 0x00000013000b7c82 */ /* 0x000fe20008000000 */
[----:B------:R-:W-:Y:S01]  /*6460*/  UMOV UR12, UR36 ;  /* 0x00000024000c7c82 */ /* 0x000fe20008000000 */
[----:B------:R0:W-:Y:S01]  /*6470*/  UTMALDG.3D [UR24], [UR6], desc[UR14] ;  /* 0x00000e18060075b4 */ /* 0x0001e20008011000 */
[----:B------:R-:W-:Y:S01]  /*6480*/  UMOV UR10, UR26 ;  /* 0x0000001a000a7c82 */ /* 0x000fe20008000000 */
[----:B------:R-:W-:-:S02]  /*6490*/  LOP3.LUT R4, R4, R5, RZ, 0x3c, !PT ;  /* 0x0000000504047212 */ /* 0x000fc400078e3cff */
[----:B------:R-:W-:Y:S01]  /*64a0*/  SEL R6, R6, RZ, P1 ;  /* 0x000000ff06067207 */ /* 0x000fe20000800000 */
[----:B------:R0:W-:Y:S01]  /*64b0*/  UTMALDG.3D.MULTICAST [UR16], [UR30], UR29, desc[UR14] ;  /* 0x00000e101e0073b4 */ /* 0x0001e2000801181d */
[----:B------:R0:W-:Y:S02]  /*64c0*/  UTMALDG.3D.MULTICAST [UR8], [UR30], UR29, desc[UR14] ;  /* 0x00000e081e0073b4 */ /* 0x0001e4000801181d */
[----:B0-----:R-:W-:Y:S05]  /*64d0*/  @P3 BRA `(.L_x_142) ;  /* 0xfffffffc000c3947 */ /* 0x001fea000383ffff */
.L_x_138:
[----:B------:R-:W-:Y:S05]  /*64e0*/  BSYNC B1 ;  /* 0x0000000000017941 */ /* 0x000fea0003800000 */
.L_x_137:
[----:B------:R-:W2:Y:S01]  /*64f0*/  LDL.64 R12, [R1] ;  /* 0x00000000010c7983 */ /* 0x000ea20000100a00 */
[----:B------:R-:W-:Y:S01]  /*6500*/  LOP3.LUT P4, RZ, R10, 0xff, RZ, 0xc0, !PT ;  /* 0x000000ff0aff7812 */ /* 0x000fe2000788c0ff */
[----:B------:R-:W-:Y:S01]  /*6510*/  VIADD R7, R8, UR40 ;  /* 0x0000002808077c36 */ /* 0x000fe20008000000 */
[----:B------:R-:W-:Y:S01]  /*6520*/  ULDC.64 UR6, c[0x0][0x650] ;  /* 0x0001940000067ab9 */ /* 0x000fe20000000a00 */
[----:B------:R-:W-:Y:S01]  /*6530*/  IMAD.U32 R8, RZ, RZ, UR40 ;  /* 0x00000028ff087e24 */ /* 0x000fe2000f8e00ff */
[----:B------:R-:W-:Y:S01]  /*6540*/  UISETP.GE.U32.AND UP0, UPT, UR40, 0x5, UPT ;  /* 0x000000052800788c */ /* 0x000fe2000bf06070 */
[----:B------:R-:W-:Y:S01]  /*6550*/  BSSY B1, `(.L_x_143) ;  /* 0x000006b000017945 */ /* 0x000fe20003800000 */
[----:B------:R-:W-:Y:S01]  /*6560*/  ISETP.GT.U32.AND P1, PT, R7, 0x4, PT ;  /* 0x000000040700780c */ /* 0x000fe20003f24070 */
[----:B------:R-:W-:Y:S01]  /*6570*/  IMAD.MOV.U32 R22, RZ, RZ, -0x1 ;  /* 0xffffffffff167424 */ /* 0x000fe200078e00ff */
[----:B------:R-:W-:Y:S01]  /*6580*/  PRMT R10, RZ, 0x7610, R10 ;  /* 0x00007610ff0a7816 */ /* 0x000fe2000000000a */
[----:B------:R-:W-:Y:S01]  /*6590*/  IMAD.MOV.U32 R18, RZ, RZ, -0x1 ;  /* 0xffffffffff127424 */ /* 0x000fe200078e00ff */
[----:B------:R-:W-:Y:S01]  /*65a0*/  ISETP.LT.U32.AND P1, PT, R8, 0x5, P1 ;  /* 0x000000050800780c */ /* 0x000fe20000f21070 */
[----:B------:R-:W-:Y:S01]  /*65b0*/  IMAD.MOV.U32 R19, RZ, RZ, -0x1 ;  /* 0xffffffffff137424 */ /* 0x000fe200078e00ff */
[----:B------:R-:W-:Y:S01]  /*65c0*/  PLOP3.LUT P3, PT, PT, PT, UP0, 0x80, 0x0 ;  /* 0x000000000000781c */ /* 0x000fe20003f6f008 */
[----:B------:R-:W0:Y:S01]  /*65d0*/  @P4 S2R R5, SR_CgaCtaId ;  /* 0x0000000000054919 */ /* 0x000e220000008800 */
[----:B------:R-:W-:-:S04]  /*65e0*/  @P4 MOV R4, 0x400 ;  /* 0x0000040000044802 */ /* 0x000fc80000000f00 */
[----:B0-----:R-:W-:Y:S01]  /*65f0*/  @P4 LEA R6, R5, R4, 0x18 ;  /* 0x0000000405064211 */ /* 0x001fe200078ec0ff */
[----:B------:R-:W-:Y:S01]  /*6600*/  IMAD.WIDE.U32 R4, R7, -0x33333333, RZ ;  /* 0xcccccccd07047825 */ /* 0x000fe200078e00ff */
[----:B------:R-:W-:Y:S02]  /*6610*/  SEL R4, RZ, 0x1, !P1 ;  /* 0x00000001ff047807 */ /* 0x000fe40004800000 */
[----:B------:R0:W-:Y:S02]  /*6620*/  @P4 SYNCS.ARRIVE.TRANS64.A1T0 RZ, [R6+URZ+0x88], RZ ;  /* 0x000088ff06ff49a7 */ /* 0x0001e4000810003f */
[----:B------:R-:W-:Y:S02]  /*6630*/  LOP3.LUT R3, R3, R4, RZ, 0x3c, !PT ;  /* 0x0000000403037212 */ /* 0x000fe400078e3cff */
[----:B------:R-:W-:Y:S02]  /*6640*/  PRMT R4, RZ, 0x7610, R4 ;  /* 0x00007610ff047816 */ /* 0x000fe40000000004 */
[----:B0-----:R-:W-:-:S04]  /*6650*/  SHF.R.U32.HI R6, RZ, 0x2, R5 ;  /* 0x00000002ff067819 */ /* 0x001fc80000011605 */
[----:B------:R-:W-:Y:S01]  /*6660*/  @P3 LOP3.LUT R3, R3, 0x1, R6, 0x78, !PT ;  /* 0x0000000103033812 */ /* 0x000fe200078e7806 */
[----:B------:R-:W-:Y:S01]  /*6670*/  IMAD R8, R6, -0x5, R7 ;  /* 0xfffffffb06087824 */ /* 0x000fe200078e0207 */
[----:B--2---:R-:W-:-:S04]  /*6680*/  IADD3 R16, P4, R16, R12, RZ ;  /* 0x0000000c10107210 */ /* 0x004fc80007f9e0ff */
[----:B------:R-:W-:Y:S01]  /*6690*/  ISETP.GE.U32.AND P1, PT, R16, UR6, PT ;  /* 0x0000000610007c0c */ /* 0x000fe2000bf26070 */
[----:B------:R-:W-:-:S05]  /*66a0*/  IMAD.X R17, R17, 0x1, R0, P4 ;  /* 0x0000000111117824 */ /* 0x000fca00020e0600 */
[----:B------:R-:W-:-:S13]  /*66b0*/  ISETP.GE.U32.AND.EX P1, PT, R17, UR7, PT, P1 ;  /* 0x0000000711007c0c */ /* 0x000fda000bf26110 */
[----:B------:R-:W-:Y:S05]  /*66c0*/  @P1 BRA `(.L_x_144) ;  /* 0x00000004004c1947 */ /* 0x000fea0003800000 */
[----:B------:R-:W0:Y:S01]  /*66d0*/  S2R R13, SR_CTAID.X ;  /* 0x00000000000d7919 */ /* 0x000e220000002500 */
[----:B------:R-:W-:Y:S01]  /*66e0*/  ULDC.64 UR6, c[0x0][0x628] ;  /* 0x00018a0000067ab9 */ /* 0x000fe20000000a00 */
[----:B------:R-:W1:Y:S01]  /*66f0*/  LDC R14, c[0x0][0x144] ;  /* 0x00005100ff0e7b82 */ /* 0x000e620000000800 */
[----:B------:R-:W-:Y:S01]  /*6700*/  ISETP.NE.U32.AND P1, PT, RZ, UR6, PT ;  /* 0x00000006ff007c0c */ /* 0x000fe2000bf25070 */
[----:B------:R-:W2:Y:S01]  /*6710*/  S2R R12, SR_CTAID.Y ;  /* 0x00000000000c7919 */ /* 0x000ea20000002600 */
[----:B------:R-:W-:Y:S01]  /*6720*/  ULDC UR9, c[0x0][0x630] ;  /* 0x00018c0000097ab9 */ /* 0x000fe20000000800 */
[----:B------:R-:W-:Y:S01]  /*6730*/  ULDC UR10, c[0x0][0x150] ;  /* 0x00005400000a7ab9 */ /* 0x000fe20000000800 */
[----:B------:R-:W-:Y:S01]  /*6740*/  ISETP.NE.AND.EX P1, PT, RZ, UR7, PT, P1 ;  /* 0x00000007ff007c0c */ /* 0x000fe2000bf25310 */
[----:B------:R-:W-:Y:S02]  /*6750*/  IMAD.MOV.U32 R4, RZ, RZ, R16 ;  /* 0x000000ffff047224 */ /* 0x000fe400078e0010 */
[----:B------:R-:W-:Y:S01]  /*6760*/  IMAD.MOV.U32 R5, RZ, RZ, R17 ;  /* 0x000000ffff057224 */ /* 0x000fe200078e0011 */
[----:B0-----:R-:W-:-:S09]  /*6770*/  I2FP.F32.U32 R18, R13 ;  /* 0x0000000d00127245 */ /* 0x001fd20000201000 */
[----:B------:R-:W-:Y:S05]  /*6780*/  @!P1 BRA `(.L_x_145) ;  /* 0x0000000000289947 */ /* 0x000fea0003800000 */
[----:B------:R-:W-:Y:S02]  /*6790*/  ULDC UR8, c[0x0][0x634] ;  /* 0x00018d0000087ab9 */ /* 0x000fe40000000800 */
[----:B------:R-:W-:-:S05]  /*67a0*/  IADD3 R5, P1, R16, UR8, RZ ;  /* 0x0000000810057c10 */ /* 0x000fca000ff3e0ff */
[----:B------:R-:W-:-:S04]  /*67b0*/  IMAD.X R15, RZ, RZ, R17, P1 ;  /* 0x000000ffff0f7224 */ /* 0x000fc800008e0611 */
[----:B------:R-:W-:-:S04]  /*67c0*/  IMAD.WIDE.U32 R6, R15, UR6, RZ ;  /* 0x000000060f067c25 */ /* 0x000fc8000f8e00ff */
[----:B------:R-:W-:-:S04]  /*67d0*/  IMAD.WIDE.U32 R6, P1, R5, UR7, R6 ;  /* 0x0000000705067c25 */ /* 0x000fc8000f820006 */
[----:B------:R-:W-:-:S04]  /*67e0*/  IMAD.WIDE.U32 R4, R5, UR6, RZ ;  /* 0x0000000605047c25 */ /* 0x000fc8000f8e00ff */
[----:B------:R-:W-:Y:S01]  /*67f0*/  IMAD.MOV.U32 R4, RZ, RZ, R7 ;  /* 0x000000ffff047224 */ /* 0x000fe200078e0007 */
[----:B------:R-:W-:Y:S01]  /*6800*/  IADD3 RZ, P3, R5, R6, RZ ;  /* 0x0000000605ff7210 */ /* 0x000fe20007f7e0ff */
[----:B------:R-:W-:-:S04]  /*6810*/  IMAD.X R5, RZ, RZ, RZ, P1 ;  /* 0x000000ffff057224 */ /* 0x000fc800008e06ff */
[----:B------:R-:W-:-:S08]  /*6820*/  IMAD.WIDE.U32.X R4, R15, UR7, R4, P3 ;  /* 0x000000070f047c25 */ /* 0x000fd000098e0404 */
.L_x_145:
[----:B------:R-:W-:Y:S01]  /*6830*/  FMUL R18, R18, UR10 ;  /* 0x0000000a12127c20 */ /* 0x000fe20008400000 */
[--C-:B------:R-:W-:Y:S01]  /*6840*/  SHF.R.U64 R19, R4, UR9, R5.reuse ;  /* 0x0000000904137c19 */ /* 0x100fe20008001205 */
[----:B------:R-:W-:Y:S01]  /*6850*/  ULDC.64 UR6, c[0x0][0x620] ;  /* 0x0001880000067ab9 */ /* 0x000fe20000000a00 */
[----:B------:R-:W-:Y:S01]  /*6860*/  SHF.R.U32.HI R4, RZ, UR9, R5 ;  /* 0x00000009ff047c19 */ /* 0x000fe20008011605 */
[----:B------:R-:W-:Y:S01]  /*6870*/  ULDC.64 UR8, c[0x0][0x640] ;  /* 0x0001900000087ab9 */ /* 0x000fe20000000a00 */
[----:B------:R-:W-:Y:S01]  /*6880*/  IADD3 R5, P1, RZ, -R19, RZ ;  /* 0x80000013ff057210 */ /* 0x000fe20007f3e0ff */
[----:B------:R-:W0:Y:S01]  /*6890*/  F2I.U32.TRUNC.NTZ R18, R18 ;  /* 0x0000001200127305 */ /* 0x000e22000020f000 */
[----:B------:R-:W3:Y:S03]  /*68a0*/  LDC R15, c[0x0][0x148] ;  /* 0x00005200ff0f7b82 */ /* 0x000ee60000000800 */
[----:B------:R-:W-:Y:S01]  /*68b0*/  IMAD.X R4, RZ, RZ, ~R4, P1 ;  /* 0x000000ffff047224 */ /* 0x000fe200008e0e04 */
[----:B------:R-:W-:-:S03]  /*68c0*/  ISETP.NE.U32.AND P1, PT, RZ, UR8, PT ;  /* 0x00000008ff007c0c */ /* 0x000fc6000bf25070 */
[----:B------:R-:W-:Y:S01]  /*68d0*/  IMAD R4, R4, UR6, RZ ;  /* 0x0000000604047c24 */ /* 0x000fe2000f8e02ff */
[----:B------:R-:W-:-:S03]  /*68e0*/  ISETP.NE.AND.EX P1, PT, RZ, UR9, PT, P1 ;  /* 0x00000009ff007c0c */ /* 0x000fc6000bf25310 */
[C---:B------:R-:W-:Y:S01]  /*68f0*/  IMAD R7, R5.reuse, UR7, R4 ;  /* 0x0000000705077c24 */ /* 0x040fe2000f8e0204 */
[----:B------:R-:W-:Y:S01]  /*6900*/  ULDC UR7, c[0x0][0x154] ;  /* 0x0000550000077ab9 */ /* 0x000fe20000000800 */
[----:B------:R-:W-:Y:S01]  /*6910*/  IMAD.WIDE.U32 R4, R5, UR6, R16 ;  /* 0x0000000605047c25 */ /* 0x000fe2000f8e0010 */
[----:B------:R-:W-:-:S03]  /*6920*/  ULDC UR6, c[0x0][0x618] ;  /* 0x0001860000067ab9 */ /* 0x000fc60000000800 */
[----:B0-----:R-:W-:Y:S02]  /*6930*/  IMAD.MOV R6, RZ, RZ, -R18 ;  /* 0x000000ffff067224 */ /* 0x001fe400078e0a12 */
[----:B------:R-:W-:Y:S02]  /*6940*/  IMAD.IADD R5, R5, 0x1, R7 ;  /* 0x0000000105057824 */ /* 0x000fe400078e0207 */
[----:B-1----:R-:W-:Y:S01]  /*6950*/  IMAD R13, R14, R6, R13 ;  /* 0x000000060e0d7224 */ /* 0x002fe200078e020d */
[----:B--2---:R-:W-:Y:S02]  /*6960*/  I2FP.F32.U32 R6, R12 ;  /* 0x0000000c00067245 */ /* 0x004fe40000201000 */
[--C-:B------:R-:W-:Y:S02]  /*6970*/  SHF.R.U64 R14, R4, UR6, R5.reuse ;  /* 0x00000006040e7c19 */ /* 0x100fe40008001205 */
[----:B------:R-:W-:Y:S01]  /*6980*/  SHF.R.U32.HI R5, RZ, UR6, R5 ;  /* 0x00000006ff057c19 */ /* 0x000fe20008011605 */
[----:B------:R-:W-:Y:S01]  /*6990*/  FMUL R6, R6, UR7 ;  /* 0x0000000706067c20 */ /* 0x000fe20008400000 */
[----:B------:R-:W-:-:S02]  /*69a0*/  ULDC UR6, c[0x0][0x608] ;  /* 0x0001820000067ab9 */ /* 0x000fc40000000800 */
[--C-:B------:R-:W-:Y:S01]  /*69b0*/  SHF.R.U64 R20, R14, UR6, R5.reuse ;  /* 0x000000060e147c19 */ /* 0x100fe20008001205 */
[----:B------:R0:W1:Y:S01]  /*69c0*/  F2I.U32.TRUNC.NTZ R21, R6 ;  /* 0x0000000600157305 */ /* 0x000062000020f000 */
[----:B------:R-:W-:Y:S01]  /*69d0*/  SHF.R.U32.HI R5, RZ, UR6, R5 ;  /* 0x00000006ff057c19 */ /* 0x000fe20008011605 */
[----:B------:R-:W-:-:S03]  /*69e0*/  ULDC UR6, c[0x0][0x658] ;  /* 0x0001960000067ab9 */ /* 0x000fc60000000800 */
[--C-:B------:R-:W-:Y:S02]  /*69f0*/  SHF.R.U64 R18, R20, UR6, R5.reuse ;  /* 0x0000000614127c19 */ /* 0x100fe40008001205 */
[----:B------:R-:W-:-:S03]  /*6a00*/  SHF.R.U32.HI R25, RZ, UR6, R5 ;  /* 0x00000006ff197c19 */ /* 0x000fc60008011605 */
[----:B------:R-:W-:Y:S02]  /*6a10*/  IMAD.MOV.U32 R4, RZ, RZ, R18 ;  /* 0x000000ffff047224 */ /* 0x000fe400078e0012 */
[----:B------:R-:W-:Y:S01]  /*6a20*/  IMAD.MOV.U32 R5, RZ, RZ, R25 ;  /* 0x000000ffff057224 */ /* 0x000fe200078e0019 */
[----:B0-----:R-:W-:Y:S06]  /*6a30*/  @!P1 BRA `(.L_x_146) ;  /* 0x0000000000289947 */ /* 0x001fec0003800000 */
        /* <DEDUP_REMOVED lines=10> */
.L_x_146:
[----:B------:R-:W-:Y:S01]  /*6ae0*/  ISETP.NE.AND P1, PT, R2, 0x1, PT ;  /* 0x000000010200780c */ /* 0x000fe20003f25270 */
[----:B------:R-:W-:Y:S01]  /*6af0*/  ULDC UR6, c[0x0][0x648] ;  /* 0x0001920000067ab9 */ /* 0x000fe20000000800 */
[----:B------:R-:W-:Y:S01]  /*6b00*/  LOP3.LUT R20, R20, UR13, RZ, 0xc0, !PT ;  /* 0x0000000d14147c12 */ /* 0x000fe2000f8ec0ff */
[----:B-1----:R-:W-:Y:S01]  /*6b10*/  IMAD.MOV R21, RZ, RZ, -R21 ;  /* 0x000000ffff157224 */ /* 0x002fe200078e0a15 */
[----:B------:R-:W-:Y:S01]  /*6b20*/  SHF.R.U64 R5, R4, UR6, R5 ;  /* 0x0000000604057c19 */ /* 0x000fe20008001205 */
[----:B------:R-:W-:Y:S01]  /*6b30*/  ULDC UR6, c[0x0][0x638] ;  /* 0x00018e0000067ab9 */ /* 0x000fe20000000800 */
[----:B------:R-:W-:Y:S01]  /*6b40*/  ULDC UR7, c[0x0][0x610] ;  /* 0x0001840000077ab9 */ /* 0x000fe20000000800 */
[----:B------:R-:W-:Y:S02]  /*6b50*/  IMAD.MOV.U32 R4, RZ, RZ, 0x1 ;  /* 0x00000001ff047424 */ /* 0x000fe400078e00ff */
[----:B------:R-:W-:Y:S02]  /*6b60*/  IMAD.MOV R7, RZ, RZ, -R5 ;  /* 0x000000ffff077224 */ /* 0x000fe400078e0a05 */
[----:B------:R-:W-:Y:S01]  /*6b70*/  IMAD R20, R5, UR5, R20 ;  /* 0x0000000505147c24 */ /* 0x000fe2000f8e0214 */
[----:B------:R-:W-:Y:S01]  /*6b80*/  LOP3.LUT R5, R14, UR4, RZ, 0xc0, !PT ;  /* 0x000000040e057c12 */ /* 0x000fe2000f8ec0ff */
[----:B---3--:R-:W-:-:S02]  /*6b90*/  @P1 IMAD R13, R15, R21, R12 ;  /* 0x000000150f0d1224 */ /* 0x008fc400078e020c */
[----:B------:R-:W-:Y:S01]  /*6ba0*/  IMAD R18, R7, UR6, R18 ;  /* 0x0000000607127c24 */ /* 0x000fe2000f8e0212 */
[----:B------:R-:W-:Y:S01]  /*6bb0*/  ULDC UR6, c[0x0][0x600] ;  /* 0x0001800000067ab9 */ /* 0x000fe20000000800 */
[----:B------:R-:W-:Y:S02]  /*6bc0*/  IMAD R13, R20, UR7, R13 ;  /* 0x00000007140d7c24 */ /* 0x000fe4000f8e020d */
[----:B------:R-:W-:-:S05]  /*6bd0*/  IMAD R22, R18, UR6, R5 ;  /* 0x0000000612167c24 */ /* 0x000fca000f8e0205 */
[----:B------:R-:W-:Y:S02]  /*6be0*/  SEL R18, R22, R13, !P1 ;  /* 0x0000000d16127207 */ /* 0x000fe40004800000 */
[----:B------:R-:W-:-:S07]  /*6bf0*/  SEL R22, R13, R22, !P1 ;  /* 0x000000160d167207 */ /* 0x000fce0004800000 */
.L_x_144:
[----:B------:R-:W-:Y:S05]  /*6c00*/  BSYNC B1 ;  /* 0x0000000000017941 */ /* 0x000fea0003800000 */
.L_x_143:
[----:B------:R-:W-:-:S13]  /*6c10*/  LOP3.LUT P1, RZ, R4, 0xff, RZ, 0xc0, !PT ;  /* 0x000000ff04ff7812 */ /* 0x000fda000782c0ff */
[----:B------:R-:W-:Y:S05]  /*6c20*/  @P1 BRA `(.L_x_147) ;  /* 0xfffffff400001947 */ /* 0x000fea000383ffff */
[----:B------:R-:W-:Y:S05]  /*6c30*/  BSYNC B0 ;  /* 0x0000000000007941 */ /* 0x000fea0003800000 */
.L_x_135:
[----:B------:R-:W-:-:S03]  /*6c40*/  UMOV UR6, 0xffffffff ;  /* 0xffffffff00067882 */ /* 0x000fc60000000000 */
[----:B------:R-:W-:Y:S05]  /*6c50*/  BRA.DIV UR6, `(.L_x_148) ;  /* 0x00000006066c7947 */ /* 0x000fea000b800000 */
[----:B------:R-:W-:-:S13]  /*6c60*/  ELECT P6, URZ, PT ;  /* 0x00000000003f782f */ /* 0x000fda00038c0000 */
.L_x_165:
[----:B------:R-:W-:Y:S04]  /*6c70*/  BSSY B0, `(.L_x_149) ;  /* 0x0000034000007945 */ /* 0x000fe80003800000 */
[----:B------:R-:W-:Y:S05]  /*6c80*/  @!P6 BRA `(.L_x_150) ;  /* 0x0000000000c8e947 */ /* 0x000fea0003800000 */
[----:B------:R-:W-:-:S04]  /*6c90*/  LOP3.LUT R23, R23, 0x2, RZ, 0xfc, !PT ;  /* 0x0000000217177812 */ /* 0x000fc800078efcff */
[----:B------:R-:W-:-:S13]  /*6ca0*/  ISETP.NE.AND P0, PT, R23, 0x3, PT ;  /* 0x000000031700780c */ /* 0x000fda0003f05270 */
[----:B------:R-:W-:Y:S05]  /*6cb0*/  @!P0 BRA `(.L_x_151) ;  /* 0x0000000000048947 */ /* 0x000fea0003800000 */
[----:B------:R-:W-:Y:S01]  /*6cc0*/  BPT.TRAP 0x1 ;  /* 0x000000040000795c */ /* 0x000fe20000300000 */
.L_x_151:
[----:B------:R-:W0:Y:S01]  /*6cd0*/  S2R R5, SR_CgaCtaId ;  /* 0x0000000000057919 */ /* 0x000e220000008800 */
[----:B------:R-:W-:Y:S02]  /*6ce0*/  MOV R0, 0x400 ;  /* 0x0000040000007802 */ /* 0x000fe40000000f00 */
[----:B------:R-:W-:Y:S02]  /*6cf0*/  SHF.L.U32 R2, R3, 0x1f, RZ ;  /* 0x0000001f03027819 */ /* 0x000fe400000006ff */
[----:B0-----:R-:W-:-:S05]  /*6d00*/  LEA R5, R5, R0, 0x18 ;  /* 0x0000000005057211 */ /* 0x001fca00078ec0ff */
[----:B------:R-:W-:-:S04]  /*6d10*/  VIADD R5, R5, 0x28 ;  /* 0x0000002805057836 */ /* 0x000fc80000000000 */
[C---:B------:R-:W-:Y:S02]  /*6d20*/  IMAD R7, R8.reuse, 0x8, R5 ;  /* 0x0000000808077824 */ /* 0x040fe400078e0205 */
[----:B------:R-:W-:Y:S02]  /*6d30*/  VIADD R8, R8, 0x1 ;  /* 0x0000000108087836 */ /* 0x000fe40000000000 */
[----:B------:R-:W0:Y:S03]  /*6d40*/  SYNCS.PHASECHK.TRANS64.TRYWAIT P0, [R7+URZ], R2 ;  /* 0x00000002070075a7 */ /* 0x000e26000800017f */
[----:B------:R-:W-:-:S04]  /*6d50*/  ISETP.NE.AND P1, PT, R8, 0x5, PT ;  /* 0x000000050800780c */ /* 0x000fc80003f25270 */
[----:B------:R-:W-:Y:S02]  /*6d60*/  SEL R0, RZ, 0x1, P1 ;  /* 0x00000001ff007807 */ /* 0x000fe40000800000 */
[----:B------:R-:W-:Y:S02]  /*6d70*/  SEL R8, R8, RZ, P1 ;  /* 0x000000ff08087207 */ /* 0x000fe40000800000 */
[----:B------:R-:W-:-:S03]  /*6d80*/  LOP3.LUT R9, R3, R0, RZ, 0x3c, !PT ;  /* 0x0000000003097212 */ /* 0x000fc600078e3cff */
[----:B------:R-:W-:Y:S01]  /*6d90*/  IMAD R6, R8, 0x8, R5 ;  /* 0x0000000808067824 */ /* 0x000fe200078e0205 */
[----:B------:R-:W-:Y:S01]  /*6da0*/  SHF.L.U32 R3, R9, 0x1f, RZ ;  /* 0x0000001f09037819 */ /* 0x000fe200000006ff */
[----:B0-----:R-:W-:Y:S06]  /*6db0*/  @!P0 BRA `(.L_x_152) ;  /* 0x0000000400348947 */ /* 0x001fec0003800000 */
.L_x_166:
[----:B------:R-:W1:Y:S01]  /*6dc0*/  SYNCS.PHASECHK.TRANS64.TRYWAIT P0, [R6+URZ], R3 ;  /* 0x00000003060075a7 */ /* 0x000e62000800017f */
[----:B------:R-:W-:-:S05]  /*6dd0*/  VIADD R0, R8, 0x1 ;  /* 0x0000000108007836 */ /* 0x000fca0000000000 */
[----:B------:R-:W-:-:S04]  /*6de0*/  ISETP.NE.AND P1, PT, R0, 0x5, PT ;  /* 0x000000050000780c */ /* 0x000fc80003f25270 */
[----:B0-----:R-:W-:Y:S02]  /*6df0*/  SEL R2, RZ, 0x1, P1 ;  /* 0x00000001ff027807 */ /* 0x001fe40000800000 */
[----:B------:R-:W-:Y:S02]  /*6e00*/  SEL R0, R0, RZ, P1 ;  /* 0x000000ff00007207 */ /* 0x000fe40000800000 */
[----:B------:R-:W-:-:S03]  /*6e10*/  LOP3.LUT R9, R9, R2, RZ, 0x3c, !PT ;  /* 0x0000000209097212 */ /* 0x000fc600078e3cff */
[----:B------:R-:W-:Y:S01]  /*6e20*/  IMAD R7, R0, 0x8, R5 ;  /* 0x0000000800077824 */ /* 0x000fe200078e0205 */
[----:B------:R-:W-:Y:S01]  /*6e30*/  SHF.L.U32 R4, R9, 0x1f, RZ ;  /* 0x0000001f09047819 */ /* 0x000fe200000006ff */
[----:B-1----:R-:W-:Y:S06]  /*6e40*/  @!P0 BRA `(.L_x_153) ;  /* 0x0000000400248947 */ /* 0x002fec0003800000 */
.L_x_167:
[----:B------:R-:W1:Y:S01]  /*6e50*/  SYNCS.PHASECHK.TRANS64.TRYWAIT P0, [R7+URZ], R4 ;  /* 0x00000004070075a7 */ /* 0x000e62000800017f */
[----:B------:R-:W-:-:S05]  /*6e60*/  VIADD R0, R0, 0x1 ;  /* 0x0000000100007836 */ /* 0x000fca0000000000 */
[----:B------:R-:W-:-:S04]  /*6e70*/  ISETP.NE.AND P1, PT, R0, 0x5, PT ;  /* 0x000000050000780c */ /* 0x000fc80003f25270 */
[----:B------:R-:W-:Y:S02]  /*6e80*/  SEL R2, RZ, 0x1, P1 ;  /* 0x00000001ff027807 */ /* 0x000fe40000800000 */
[----:B------:R-:W-:Y:S02]  /*6e90*/  SEL R0, R0, RZ, P1 ;  /* 0x000000ff00007207 */ /* 0x000fe40000800000 */
[----:B------:R-:W-:-:S03]  /*6ea0*/  LOP3.LUT R9, R9, R2, RZ, 0x3c, !PT ;  /* 0x0000000209097212 */ /* 0x000fc600078e3cff */
[----:B0-----:R-:W-:Y:S01]  /*6eb0*/  IMAD R6, R0, 0x8, R5 ;  /* 0x0000000800067824 */ /* 0x001fe200078e0205 */
[----:B------:R-:W-:Y:S01]  /*6ec0*/  SHF.L.U32 R3, R9, 0x1f, RZ ;  /* 0x0000001f09037819 */ /* 0x000fe200000006ff */
[----:B-1----:R-:W-:Y:S06]  /*6ed0*/  @!P0 BRA `(.L_x_154) ;  /* 0x0000000400148947 */ /* 0x002fec0003800000 */
.L_x_168:
[----:B------:R-:W1:Y:S01]  /*6ee0*/  SYNCS.PHASECHK.TRANS64.TRYWAIT P0, [R6+URZ], R3 ;  /* 0x00000003060075a7 */ /* 0x000e62000800017f */
[----:B------:R-:W-:-:S05]  /*6ef0*/  VIADD R0, R0, 0x1 ;  /* 0x0000000100007836 */ /* 0x000fca0000000000 */
[----:B------:R-:W-:-:S04]  /*6f00*/  ISETP.NE.AND P1, PT, R0, 0x5, PT ;  /* 0x000000050000780c */ /* 0x000fc80003f25270 */
[----:B------:R-:W-:Y:S02]  /*6f10*/  SEL R2, RZ, 0x1, P1 ;  /* 0x00000001ff027807 */ /* 0x000fe40000800000 */
[----:B------:R-:W-:Y:S02]  /*6f20*/  SEL R0, R0, RZ, P1 ;  /* 0x000000ff00007207 */ /* 0x000fe40000800000 */
[----:B------:R-:W-:Y:S01]  /*6f30*/  LOP3.LUT R2, R9, R2, RZ, 0x3c, !PT ;  /* 0x0000000209027212 */ /* 0x000fe200078e3cff */
[----:B-1----:R-:W-:Y:S06]  /*6f40*/  @!P0 BRA `(.L_x_155) ;  /* 0x00000004000c8947 */ /* 0x002fec0003800000 */
.L_x_169:
[----:B------:R-:W-:Y:S01]  /*6f50*/  IMAD R5, R0, 0x8, R5 ;  /* 0x0000000800057824 */ /* 0x000fe200078e0205 */
[----:B------:R-:W-:-:S07]  /*6f60*/  SHF.L.U32 R0, R2, 0x1f, RZ ;  /* 0x0000001f02007819 */ /* 0x000fce00000006ff */
.L_x_156:
[----:B--2---:R2:W3:Y:S02]  /*6f70*/  SYNCS.PHASECHK.TRANS64.TRYWAIT P0, [R5+URZ], R0 ;  /* 0x00000000050075a7 */ /* 0x0044e4000800017f */
[----:B---3--:R-:W-:Y:S05]  /*6f80*/  @!P0 NANOSLEEP.SYNCS 0x989680 ;  /* 0x009896800000895d */ /* 0x008fea0003900000 */
[----:B------:R-:W3:Y:S02]  /*6f90*/  @!P0 SYNCS.PHASECHK.TRANS64 P0, [R5+URZ], R0 ;  /* 0x00000000050085a7 */ /* 0x000ee4000800007f */
[----:B---3--:R-:W-:Y:S05]  /*6fa0*/  @!P0 BRA `(.L_x_156) ;  /* 0xfffffffc00f08947 */ /* 0x008fea000383ffff */
.L_x_150:
[----:B------:R-:W-:Y:S05]  /*6fb0*/  BSYNC B0 ;  /* 0x0000000000007941 */ /* 0x000fea0003800000 */
.L_x_149:
[----:B------:R-:W-:Y:S05]  /*6fc0*/  EXIT ;  /* 0x000000000000794d */ /* 0x000fea0003800000 */
.L_x_19:
[----:B0-----:R-:W-:-:S04]  /*6fd0*/  IMAD.U32 R3, RZ, RZ, UR43 ;  /* 0x0000002bff037e24 */ /* 0x001fc8000f8e00ff */
[----:B------:R0:W1:Y:S03]  /*6fe0*/  SYNCS.PHASECHK.TRANS64.TRYWAIT P0, [R3+URZ+-0x8], R0 ;  /* 0xfffff800030075a7 */ /* 0x000066000800017f */
[----:B-1----:R-:W-:Y:S05]  /*6ff0*/  @!P0 NANOSLEEP.SYNCS 0x989680 ;  /* 0x009896800000895d */ /* 0x002fea0003900000 */
[----:B------:R-:W1:Y:S02]  /*7000*/  @!P0 SYNCS.PHASECHK.TRANS64 P0, [R3+URZ+-0x8], R0 ;  /* 0xfffff800030085a7 */ /* 0x000e64000800007f */
[----:B-1----:R-:W-:Y:S05]  /*7010*/  @!P0 BRA `(.L_x_19) ;  /* 0xfffffffc00ec8947 */ /* 0x002fea000383ffff */
[----:B------:R-:W-:Y:S05]  /*7020*/  BRA `(.L_x_157) ;  /* 0xffffffa800087947 */ /* 0x000fea000383ffff */
.L_x_24:
[----:B-1----:R1:W2:Y:S02]  /*7030*/  SYNCS.PHASECHK.TRANS64.TRYWAIT P1, [R3+URZ], R0 ;  /* 0x00000000030075a7 */ /* 0x0022a4000802017f */
[----:B--2---:R-:W-:Y:S05]  /*7040*/  @!P1 NANOSLEEP.SYNCS 0x989680 ;  /* 0x009896800000995d */ /* 0x004fea0003900000 */
[----:B------:R-:W2:Y:S02]  /*7050*/  @!P1 SYNCS.PHASECHK.TRANS64 P1, [R3+URZ], R0 ;  /* 0x00000000030095a7 */ /* 0x000ea4000802007f */
[----:B--2---:R-:W-:Y:S05]  /*7060*/  @!P1 BRA `(.L_x_24) ;  /* 0xfffffffc00f09947 */ /* 0x004fea000383ffff */
[----:B------:R-:W-:Y:S05]  /*7070*/  BRA `(.L_x_23) ;  /* 0xffffffa800747947 */ /* 0x000fea000383ffff */
.L_x_29:
[----:B-1----:R-:W-:-:S04]  /*7080*/  IMAD.U32 R5, RZ, RZ, UR4 ;  /* 0x00000004ff057e24 */ /* 0x002fc8000f8e00ff */
[----:B------:R1:W2:Y:S03]  /*7090*/  SYNCS.PHASECHK.TRANS64.TRYWAIT P1, [R5+URZ], R4 ;  /* 0x00000004050075a7 */ /* 0x0002a6000802017f */
[----:B--2---:R-:W-:Y:S05]  /*70a0*/  @!P1 NANOSLEEP.SYNCS 0x989680 ;  /* 0x009896800000995d */ /* 0x004fea0003900000 */
[----:B------:R-:W2:Y:S02]  /*70b0*/  @!P1 SYNCS.PHASECHK.TRANS64 P1, [R5+URZ], R4 ;  /* 0x00000004050095a7 */ /* 0x000ea4000802007f */
[----:B--2---:R-:W-:Y:S05]  /*70c0*/  @!P1 BRA `(.L_x_29) ;  /* 0xfffffffc00ec9947 */ /* 0x004fea000383ffff */
[----:B------:R-:W-:Y:S05]  /*70d0*/  BRA `(.L_x_28) ;  /* 0xffffffac009c7947 */ /* 0x000fea000383ffff */
.L_x_35:
[----:B0-----:R-:W-:-:S04]  /*70e0*/  IMAD.U32 R3, RZ, RZ, UR43 ;  /* 0x0000002bff037e24 */ /* 0x001fc8000f8e00ff */
[----:B------:R0:W1:Y:S03]  /*70f0*/  SYNCS.PHASECHK.TRANS64.TRYWAIT P0, [R3+URZ+0x8], R0 ;  /* 0x00000800030075a7 */ /* 0x000066000800017f */
[----:B-1----:R-:W-:Y:S05]  /*7100*/  @!P0 NANOSLEEP.SYNCS 0x989680 ;  /* 0x009896800000895d */ /* 0x002fea0003900000 */
[----:B------:R-:W1:Y:S02]  /*7110*/  @!P0 SYNCS.PHASECHK.TRANS64 P0, [R3+URZ+0x8], R0 ;  /* 0x00000800030085a7 */ /* 0x000e64000800007f */
[----:B-1----:R-:W-:Y:S05]  /*7120*/  @!P0 BRA `(.L_x_35) ;  /* 0xfffffffc00ec8947 */ /* 0x002fea000383ffff */
[----:B------:R-:W-:Y:S05]  /*7130*/  BRA `(.L_x_158) ;  /* 0xffffffb4004c7947 */ /* 0x000fea000383ffff */
.L_x_136:
[----:B------:R-:W-:Y:S01]  /*7140*/  BSSY B1, `(.L_x_159) ;  /* 0x0000006000017945 */ /* 0x000fe20003800000 */
[----:B------:R-:W-:-:S07]  /*7150*/  IMAD.MOV.U32 R15, RZ, RZ, -0x1 ;  /* 0xffffffffff0f7424 */ /* 0x000fce00078e00ff */
[----:B-----5:R-:W-:Y:S05]  /*7160*/  WARPSYNC.COLLECTIVE R15, `(.L_x_160) ;  /* 0x000000000f0c7348 */ /* 0x020fea0003c00000 */
[----:B------:R-:W-:Y:S02]  /*7170*/  ELECT P6, UR62, PT ;  /* 0x00000000003e782f */ /* 0x000fe400038c0000 */
[----:B------:R-:W-:Y:S01]  /*7180*/  MOV R14, UR62 ;  /* 0x0000003e000e7c02 */ /* 0x000fe20008000f00 */
[----:B-----5:R-:W-:Y:S10]  /*7190*/  ENDCOLLECTIVE ;  /* 0x000000000000791b */ /* 0x020ff40003800000 */
.L_x_160:
[----:B------:R-:W-:Y:S05]  /*71a0*/  BSYNC B1 ;  /* 0x0000000000017941 */ /* 0x000fea0003800000 */
.L_x_159:
[----:B------:R-:W-:Y:S05]  /*71b0*/  BRA `(.L_x_161) ;  /* 0xffffffec00a87947 */ /* 0x000fea000383ffff */
.L_x_139:
[----:B0-----:R0:W1:Y:S02]  /*71c0*/  SYNCS.PHASECHK.TRANS64.TRYWAIT P1, [R12+URZ+0x28], R5 ;  /* 0x000028050c0075a7 */ /* 0x001064000802017f */
[----:B-1----:R-:W-:Y:S05]  /*71d0*/  @!P1 NANOSLEEP.SYNCS 0x989680 ;  /* 0x009896800000995d */ /* 0x002fea0003900000 */
[----:B------:R-:W1:Y:S02]  /*71e0*/  @!P1 SYNCS.PHASECHK.TRANS64 P1, [R12+URZ+0x28], R5 ;  /* 0x000028050c0095a7 */ /* 0x000e64000802007f */
[----:B-1----:R-:W-:Y:S05]  /*71f0*/  @!P1 BRA `(.L_x_139) ;  /* 0xfffffffc00f09947 */ /* 0x002fea000383ffff */
[----:B------:R-:W-:Y:S05]  /*7200*/  BRA `(.L_x_162) ;  /* 0xffffffec00e07947 */ /* 0x000fea000383ffff */
.L_x_148:
[----:B------:R-:W-:Y:S01]  /*7210*/  BSSY B0, `(.L_x_163) ;  /* 0x0000006000007945 */ /* 0x000fe20003800000 */
[----:B------:R-:W-:-:S07]  /*7220*/  IMAD.MOV.U32 R15, RZ, RZ, -0x1 ;  /* 0xffffffffff0f7424 */ /* 0x000fce00078e00ff */
[----:B-----5:R-:W-:Y:S05]  /*7230*/  WARPSYNC.COLLECTIVE R15, `(.L_x_164) ;  /* 0x000000000f0c7348 */ /* 0x020fea0003c00000 */
[----:B------:R-:W-:Y:S02]  /*7240*/  ELECT P6, UR62, PT ;  /* 0x00000000003e782f */ /* 0x000fe400038c0000 */
[----:B------:R-:W-:Y:S01]  /*7250*/  MOV R14, UR62 ;  /* 0x0000003e000e7c02 */ /* 0x000fe20008000f00 */
[----:B-----5:R-:W-:Y:S10]  /*7260*/  ENDCOLLECTIVE ;  /* 0x000000000000791b */ /* 0x020ff40003800000 */
.L_x_164:
[----:B------:R-:W-:Y:S05]  /*7270*/  BSYNC B0 ;  /* 0x0000000000007941 */ /* 0x000fea0003800000 */
.L_x_163:
[----:B------:R-:W-:Y:S05]  /*7280*/  BRA `(.L_x_165) ;  /* 0xfffffff800787947 */ /* 0x000fea000383ffff */
.L_x_152:
[----:B0-----:R0:W1:Y:S02]  /*7290*/  SYNCS.PHASECHK.TRANS64.TRYWAIT P0, [R7+URZ], R2 ;  /* 0x00000002070075a7 */ /* 0x001064000800017f */
[----:B-1----:R-:W-:Y:S05]  /*72a0*/  @!P0 NANOSLEEP.SYNCS 0x989680 ;  /* 0x009896800000895d */ /* 0x002fea0003900000 */
[----:B------:R-:W1:Y:S02]  /*72b0*/  @!P0 SYNCS.PHASECHK.TRANS64 P0, [R7+URZ], R2 ;  /* 0x00000002070085a7 */ /* 0x000e64000800007f */
[----:B-1----:R-:W-:Y:S05]  /*72c0*/  @!P0 BRA `(.L_x_152) ;  /* 0xfffffffc00f08947 */ /* 0x002fea000383ffff */
[----:B------:R-:W-:Y:S05]  /*72d0*/  BRA `(.L_x_166) ;  /* 0xfffffff800b87947 */ /* 0x000fea000383ffff */
.L_x_153:
[----:B0-----:R0:W1:Y:S02]  /*72e0*/  SYNCS.PHASECHK.TRANS64.TRYWAIT P0, [R6+URZ], R3 ;  /* 0x00000003060075a7 */ /* 0x001064000800017f */
[----:B-1----:R-:W-:Y:S05]  /*72f0*/  @!P0 NANOSLEEP.SYNCS 0x989680 ;  /* 0x009896800000895d */ /* 0x002fea0003900000 */
[----:B------:R-:W1:Y:S02]  /*7300*/  @!P0 SYNCS.PHASECHK.TRANS64 P0, [R6+URZ], R3 ;  /* 0x00000003060085a7 */ /* 0x000e64000800007f */
[----:B-1----:R-:W-:Y:S05]  /*7310*/  @!P0 BRA `(.L_x_153) ;  /* 0xfffffffc00f08947 */ /* 0x002fea000383ffff */
[----:B------:R-:W-:Y:S05]  /*7320*/  BRA `(.L_x_167) ;  /* 0xfffffff800c87947 */ /* 0x000fea000383ffff */
.L_x_154:
[----:B0-----:R0:W1:Y:S02]  /*7330*/  SYNCS.PHASECHK.TRANS64.TRYWAIT P0, [R7+URZ], R4 ;  /* 0x00000004070075a7 */ /* 0x001064000800017f */
[----:B-1----:R-:W-:Y:S05]  /*7340*/  @!P0 NANOSLEEP.SYNCS 0x989680 ;  /* 0x009896800000895d */ /* 0x002fea0003900000 */
[----:B------:R-:W1:Y:S02]  /*7350*/  @!P0 SYNCS.PHASECHK.TRANS64 P0, [R7+URZ], R4 ;  /* 0x00000004070085a7 */ /* 0x000e64000800007f */
[----:B-1----:R-:W-:Y:S05]  /*7360*/  @!P0 BRA `(.L_x_154) ;  /* 0xfffffffc00f08947 */ /* 0x002fea000383ffff */
[----:B------:R-:W-:Y:S05]  /*7370*/  BRA `(.L_x_168) ;  /* 0xfffffff800d87947 */ /* 0x000fea000383ffff */
.L_x_155:
[----:B-1----:R1:W2:Y:S02]  /*7380*/  SYNCS.PHASECHK.TRANS64.TRYWAIT P0, [R6+URZ], R3 ;  /* 0x00000003060075a7 */ /* 0x0022a4000800017f */
[----:B--2---:R-:W-:Y:S05]  /*7390*/  @!P0 NANOSLEEP.SYNCS 0x989680 ;  /* 0x009896800000895d */ /* 0x004fea0003900000 */
[----:B------:R-:W2:Y:S02]  /*73a0*/  @!P0 SYNCS.PHASECHK.TRANS64 P0, [R6+URZ], R3 ;  /* 0x00000003060085a7 */ /* 0x000ea4000800007f */
[----:B--2---:R-:W-:Y:S05]  /*73b0*/  @!P0 BRA `(.L_x_155) ;  /* 0xfffffffc00f08947 */ /* 0x004fea000383ffff */
[----:B------:R-:W-:Y:S05]  /*73c0*/  BRA `(.L_x_169) ;  /* 0xfffffff800e07947 */ /* 0x000fea000383ffff */
.L_x_170:
[----:B------:R-:W-:-:S00]  /*73d0*/  BRA `(.L_x_170) ;  /* 0xfffffffc00fc7947 */ /* 0x000fc0000383ffff */
[----:B------:R-:W-:-:S00]  /*73e0*/  NOP ;  /* 0x0000000000007918 */ /* 0x000fc00000000000 */
        /* <DEDUP_REMOVED lines=9> */
.L_x_171:


//--------------------- .nv.global.init           --------------------------
	.section	.nv.global.init,"aw",@progbits
.nv.global.init:
	.type		$str$22,@object
	.size		$str$22,($str$23 - $str$22)
$str$22:
        /*0000*/ 	.byte	0x6b, 0x5f, 0x74, 0x69, 0x6c, 0x65, 0x5f, 0x63, 0x6f, 0x75, 0x6e, 0x74, 0x20, 0x3e, 0x3d, 0x20
        /*0010*/ 	.byte	0x31, 0x00
	.type		$str$23,@object
	.size		$str$23,(__unnamed_1 - $str$23)
$str$23:
        /*0012*/ 	.byte	0x2f, 0x74, 0x6d, 0x70, 0x2f, 0x63, 0x75, 0x74, 0x6c, 0x61, 0x73, 0x73, 0x5f, 0x73, 0x77, 0x65
        /*0022*/ 	.byte	0x65, 0x70, 0x5f, 0x73, 0x72, 0x63, 0x2f, 0x69, 0x6e, 0x63, 0x6c, 0x75, 0x64, 0x65, 0x2f, 0x63
        /*0032*/ 	.byte	0x75, 0x74, 0x6c, 0x61, 0x73, 0x73, 0x2f, 0x67, 0x65, 0x6d, 0x6d, 0x2f, 0x63, 0x6f, 0x6c, 0x6c
        /*0042*/ 	.byte	0x65, 0x63, 0x74, 0x69, 0x76, 0x65, 0x2f, 0x73, 0x6d, 0x39, 0x30, 0x5f, 0x6d, 0x6d, 0x61, 0x5f
        /*0052*/ 	.byte	0x74, 0x6d, 0x61, 0x5f, 0x67, 0x6d, 0x6d, 0x61, 0x5f, 0x73, 0x73, 0x5f, 0x77, 0x61, 0x72, 0x70
        /*0062*/ 	.byte	0x73, 0x70, 0x65, 0x63, 0x69, 0x61, 0x6c, 0x69, 0x7a, 0x65, 0x64, 0x2e, 0x68, 0x70, 0x70, 0x00
	.type		__unnamed_1,@object
	.size		__unnamed_1,(.L_0 - __unnamed_1)
__unnamed_1:
        /*0072*/ 	.byte	0x76, 0x6f, 0x69, 0x64, 0x20, 0x63, 0x75, 0x74, 0x6c, 0x61, 0x73, 0x73, 0x3a, 0x3a, 0x67, 0x65
        /* <DEDUP_REMOVED lines=180> */
        /*0bc2*/ 	.byte	0x69, 0x64, 0x65, 0x6e, 0x74, 0x69, 0x74, 0x79, 0x5d, 0x00
.L_0:


//--------------------- .nv.shared._ZN7cutlass13device_kernelINS_4gemm6kernel13GemmUniversalIN4cute5tupleIJiiiiEEENS1_10collective13CollectiveMmaINS1_34MainloopSm90TmaGmmaWarpSpecializedILi5ENS5_IJNS4_1CILi2EEENSA_ILi1EEESC_EEENS1_32KernelTmaWarpSpecializedPingpongEEENS5_IJNSA_ILi64EEENSA_ILi96EEENSA_ILi128EEEEEENS_10bfloat16_tENS5_IJlSC_lEEESK_SL_NS4_8TiledMMAINS4_8MMA_AtomIJNS4_4SM904GMMA27MMA_64x96x16_F32BF16BF16_SSILNSP_5MajorE0ELSR_0ELNSP_7ScaleInE1ELSS_1EEEEEENS4_6LayoutINS5_IJSC_SC_SC_EEENS5_IJNSA_ILi0EEESX_SX_EEEEENS5_IJNS4_10UnderscoreES10_S10_EEEEENS4_13SM90_TMA_LOADENS4_14ComposedLayoutINS4_7SwizzleILi3ELi4ELi3EEENS4_18smem_ptr_flag_bitsILi16EEENSV_INS5_IJNSA_ILi8EEESG_EEENS5_IJSG_SC_EEEEEEEvNS4_8identityENS4_23SM90_TMA_LOAD_MULTICASTES1D_vS1E_EENS_8epilogue10collective6detail29Sm90TmaWarpSpecializedAdapterINS1I_15DefaultEpilogueISK_SL_SL_NS1H_6thread17LinearCombinationISK_Li1EffLNS1M_9ScaleType4KindE0ELNS_15FloatRoundStyleE2ESK_EENS1_15EpilogueDefaultEEEEEvvEEEEvNT_6ParamsE --------------------------
	.section	.nv.shared._ZN7cutlass13device_kernelINS_4gemm6kernel13GemmUniversalIN4cute5tupleIJiiiiEEENS1_10collective13CollectiveMmaINS1_34MainloopSm90TmaGmmaWarpSpecializedILi5ENS5_IJNS4_1CILi2EEENSA_ILi1EEESC_EEENS1_32KernelTmaWarpSpecializedPingpongEEENS5_IJNSA_ILi64EEENSA_ILi96EEENSA_ILi128EEEEEENS_10bfloat16_tENS5_IJlSC_lEEESK_SL_NS4_8TiledMMAINS4_8MMA_AtomIJNS4_4SM904GMMA27MMA_64x96x16_F32BF16BF16_SSILNSP_5MajorE0ELSR_0ELNSP_7ScaleInE1ELSS_1EEEEEENS4_6LayoutINS5_IJSC_SC_SC_EEENS5_IJNSA_ILi0EEESX_SX_EEEEENS5_IJNS4_10UnderscoreES10_S10_EEEEENS4_13SM90_TMA_LOADENS4_14ComposedLayoutINS4_7SwizzleILi3ELi4ELi3EEENS4_18smem_ptr_flag_bitsILi16EEENSV_INS5_IJNSA_ILi8EEESG_EEENS5_IJSG_SC_EEEEEEEvNS4_8identityENS4_23SM90_TMA_LOAD_MULTICASTES1D_vS1E_EENS_8epilogue10collective6detail29Sm90TmaWarpSpecializedAdapterINS1I_15DefaultEpilogueISK_SL_SL_NS1H_6thread17LinearCombinationISK_Li1EffLNS1M_9ScaleType4KindE0ELNS_15FloatRoundStyleE2ESK_EENS1_15EpilogueDefaultEEEEEvvEEEEvNT_6ParamsE,"aw",@nobits
	.sectionflags	@""
	.align	16
	.zero		1024


//--------------------- .nv.shared.reserved.0     --------------------------
	.section	.nv.shared.reserved.0,"aw",@nobits
	.weak		__nv_reservedSMEM_offset_0_alias
	.size		__nv_reservedSMEM_offset_0_alias, 0, 0
	.other		__nv_reservedSMEM_offset_0_alias,@"STO_CUDA_RESERVED_SHARED STV_DEFAULT"
__nv_reservedSMEM_offset_0_alias:
	.zero		0


//--------------------- .nv.global                --------------------------
	.section	.nv.global,"aw",@nobits
.nv.global:
	.type		_ZN40_INTERNAL_3b3ba2a0_4_k_cu_0e2c905e_169994cute1_E,@object
	.size		_ZN40_INTERNAL_3b3ba2a0_4_k_cu_0e2c905e_169994cute1_E,(_ZN40_INTERNAL_3b3ba2a0_4_k_cu_0e2c905e_169994cuda3std3__45__cpo6cbeginE - _ZN40_INTERNAL_3b3ba2a0_4_k_cu_0e2c905e_169994cute1_E)
_ZN40_INTERNAL_3b3ba2a0_4_k_cu_0e2c905e_169994cute1_E:
	.zero		1
	.type		_ZN40_INTERNAL_3b3ba2a0_4_k_cu_0e2c905e_169994cuda3std3__45__cpo6cbeginE,@object
	.size		_ZN40_INTERNAL_3b3ba2a0_4_k_cu_0e2c905e_169994cuda3std3__45__cpo6cbeginE,(_ZN40_INTERNAL_3b3ba2a0_4_k_cu_0e2c905e_169994cuda3std3__48in_placeE - _ZN40_INTERNAL_3b3ba2a0_4_k_cu_0e2c905e_169994cuda3std3__45__cpo6cbeginE)
_ZN40_INTERNAL_3b3ba2a0_4_k_cu_0e2c905e_169994cuda3std3__45__cpo6cbeginE:
	.zero		1
	.type		_ZN40_INTERNAL_3b3ba2a0_4_k_cu_0e2c905e_169994cuda3std3__48in_placeE,@object
	.size		_ZN40_INTERNAL_3b3ba2a0_4_k_cu_0e2c905e_169994cuda3std3__48in_placeE,(_ZN40_INTERNAL_3b3ba2a0_4_k_cu_0e2c905e_169994cuda3std6ranges3__45__cpo9iter_moveE - _ZN40_INTERNAL_3b3ba2a0_4_k_cu_0e2c905e_169994cuda3std3__48in_placeE)
_ZN40_INTERNAL_3b3ba2a0_4_k_cu_0e2c905e_169994cuda3std3__48in_placeE:
	.zero		1
	.type		_ZN40_INTERNAL_3b3ba2a0_4_k_cu_0e2c905e_169994cuda3std6ranges3__45__cpo9iter_moveE,@object
	.size		_ZN40_INTERNAL_3b3ba2a0_4_k_cu_0e2c905e_169994cuda3std6ranges3__45__cpo9iter_moveE,(_ZN40_INTERNAL_3b3ba2a0_4_k_cu_0e2c905e_169994cuda3std3__45__cpo5beginE - _ZN40_INTERNAL_3b3ba2a0_4_k_cu_0e2c905e_169994cuda3std6ranges3__45__cpo9iter_moveE)
_ZN40_INTERNAL_3b3ba2a0_4_k_cu_0e2c905e_169994cuda3std6ranges3__45__cpo9iter_moveE:
	.zero		1
	.type		_ZN40_INTERNAL_3b3ba2a0_4_k_cu_0e2c905e_169994cuda3std3__45__cpo5beginE,@object
	.size		_ZN40_INTERNAL_3b3ba2a0_4_k_cu_0e2c905e_169994cuda3std3__45__cpo5beginE,(_ZN40_INTERNAL_3b3ba2a0_4_k_cu_0e2c905e_169994cuda3std3__442_GLOBAL__N__3b3ba2a0_4_k_cu_0e2c905e_169996ignoreE - _ZN40_INTERNAL_3b3ba2a0_4_k_cu_0e2c905e_169994cuda3std3__45__cpo5beginE)
_ZN40_INTERNAL_3b3ba2a0_4_k_cu_0e2c905e_169994cuda3std3__45__cpo5beginE:
	.zero		1
	.type		_ZN40_INTERNAL_3b3ba2a0_4_k_cu_0e2c905e_169994cuda3std3__442_GLOBAL__N__3b3ba2a0_4_k_cu_0e2c905e_169996ignoreE,@object
	.size		_ZN40_INTERNAL_3b3ba2a0_4_k_cu_0e2c905e_169994cuda3std3__442_GLOBAL__N__3b3ba2a0_4_k_cu_0e2c905e_169996ignoreE,(_ZN40_INTERNAL_3b3ba2a0_4_k_cu_0e2c905e_169994cute7productE - _ZN40_INTERNAL_3b3ba2a0_4_k_cu_0e2c905e_169994cuda3std3__442_GLOBAL__N__3b3ba2a0_4_k_cu_0e2c905e_169996ignoreE)
_ZN40_INTERNAL_3b3ba2a0_4_k_cu_0e2c905e_169994cuda3std3__442_GLOBAL__N__3b3ba2a0_4_k_cu_0e2c905e_169996ignoreE:
	.zero		1
	.type		_ZN40_INTERNAL_3b3ba2a0_4_k_cu_0e2c905e_169994cute7productE,@object
	.size		_ZN40_INTERNAL_3b3ba2a0_4_k_cu_0e2c905e_169994cute7productE,(_ZN40_INTERNAL_3b3ba2a0_4_k_cu_0e2c905e_169994cuda3std3__45__cpo3endE - _ZN40_INTERNAL_3b3ba2a0_4_k_cu_0e2c905e_169994cute7productE)
_ZN40_INTERNAL_3b3ba2a0_4_k_cu_0e2c905e_169994cute7productE:
	.zero		1
	.type		_ZN40_INTERNAL_3b3ba2a0_4_k_cu_0e2c905e_169994cuda3std3__45__cpo3endE,@object
	.size		_ZN40_INTERNAL_3b3ba2a0_4_k_cu_0e2c905e_169994cuda3std3__45__cpo3endE,(_ZN40_INTERNAL_3b3ba2a0_4_k_cu_0e2c905e_169994cuda3std3__419piecewise_constructE - _ZN40_INTERNAL_3b3ba2a0_4_k_cu_0e2c905e_169994cuda3std3__45__cpo3endE)
_ZN40_INTERNAL_3b3ba2a0_4_k_cu_0e2c905e_169994cuda3std3__45__cpo3endE:
	.zero		1
	.type		_ZN40_INTERNAL_3b3ba2a0_4_k_cu_0e2c905e_169994cuda3std3__419piecewise_constructE,@object
	.size		_ZN40_INTERNAL_3b3ba2a0_4_k_cu_0e2c905e_169994cuda3std3__419piecewise_constructE,(_ZN40_INTERNAL_3b3ba2a0_4_k_cu_0e2c905e_169994cuda3std3__45__cpo4cendE - _ZN40_INTERNAL_3b3ba2a0_4_k_cu_0e2c905e_169994cuda3std3__419piecewise_constructE)
_ZN40_INTERNAL_3b3ba2a0_4_k_cu_0e2c905e_169994cuda3std3__419piecewise_constructE:
	.zero		1
	.type		_ZN40_INTERNAL_3b3ba2a0_4_k_cu_0e2c905e_169994cuda3std3__45__cpo4cendE,@object
	.size		_ZN40_INTERNAL_3b3ba2a0_4_k_cu_0e2c905e_169994cuda3std3__45__cpo4cendE,(_ZN40_INTERNAL_3b3ba2a0_4_k_cu_0e2c905e_169994cuda3std6ranges3__45__cpo4swapE - _ZN40_INTERNAL_3b3ba2a0_4_k_cu_0e2c905e_169994cuda3std3__45__cpo4cendE)
_ZN40_INTERNAL_3b3ba2a0_4_k_cu_0e2c905e_169994cuda3std3__45__cpo4cendE:
	.zero		1
	.type		_ZN40_INTERNAL_3b3ba2a0_4_k_cu_0e2c905e_169994cuda3std6ranges3__45__cpo4swapE,@object
	.size		_ZN40_INTERNAL_3b3ba2a0_4_k_cu_0e2c905e_169994cuda3std6ranges3__45__cpo4swapE,(.L_8 - _ZN40_INTERNAL_3b3ba2a0_4_k_cu_0e2c905e_169994cuda3std6ranges3__45__cpo4swapE)
_ZN40_INTERNAL_3b3ba2a0_4_k_cu_0e2c905e_169994cuda3std6ranges3__45__cpo4swapE:
	.zero		1
.L_8:


//--------------------- .nv.constant0._ZN7cutlass13device_kernelINS_4gemm6kernel13GemmUniversalIN4cute5tupleIJiiiiEEENS1_10collective13CollectiveMmaINS1_34MainloopSm90TmaGmmaWarpSpecializedILi5ENS5_IJNS4_1CILi2EEENSA_ILi1EEESC_EEENS1_32KernelTmaWarpSpecializedPingpongEEENS5_IJNSA_ILi64EEENSA_ILi96EEENSA_ILi128EEEEEENS_10bfloat16_tENS5_IJlSC_lEEESK_SL_NS4_8TiledMMAINS4_8MMA_AtomIJNS4_4SM904GMMA27MMA_64x96x16_F32BF16BF16_SSILNSP_5MajorE0ELSR_0ELNSP_7ScaleInE1ELSS_1EEEEEENS4_6LayoutINS5_IJSC_SC_SC_EEENS5_IJNSA_ILi0EEESX_SX_EEEEENS5_IJNS4_10UnderscoreES10_S10_EEEEENS4_13SM90_TMA_LOADENS4_14ComposedLayoutINS4_7SwizzleILi3ELi4ELi3EEENS4_18smem_ptr_flag_bitsILi16EEENSV_INS5_IJNSA_ILi8EEESG_EEENS5_IJSG_SC_EEEEEEEvNS4_8identityENS4_23SM90_TMA_LOAD_MULTICASTES1D_vS1E_EENS_8epilogue10collective6detail29Sm90TmaWarpSpecializedAdapterINS1I_15DefaultEpilogueISK_SL_SL_NS1H_6thread17LinearCombinationISK_Li1EffLNS1M_9ScaleType4KindE0ELNS_15FloatRoundStyleE2ESK_EENS1_15EpilogueDefaultEEEEEvvEEEEvNT_6ParamsE --------------------------
	.section	.nv.constant0._ZN7cutlass13device_kernelINS_4gemm6kernel13GemmUniversalIN4cute5tupleIJiiiiEEENS1_10collective13CollectiveMmaINS1_34MainloopSm90TmaGmmaWarpSpecializedILi5ENS5_IJNS4_1CILi2EEENSA_ILi1EEESC_EEENS1_32KernelTmaWarpSpecializedPingpongEEENS5_IJNSA_ILi64EEENSA_ILi96EEENSA_ILi128EEEEEENS_10bfloat16_tENS5_IJlSC_lEEESK_SL_NS4_8TiledMMAINS4_8MMA_AtomIJNS4_4SM904GMMA27MMA_64x96x16_F32BF16BF16_SSILNSP_5MajorE0ELSR_0ELNSP_7ScaleInE1ELSS_1EEEEEENS4_6LayoutINS5_IJSC_SC_SC_EEENS5_IJNSA_ILi0EEESX_SX_EEEEENS5_IJNS4_10UnderscoreES10_S10_EEEEENS4_13SM90_TMA_LOADENS4_14ComposedLayoutINS4_7SwizzleILi3ELi4ELi3EEENS4_18smem_ptr_flag_bitsILi16EEENSV_INS5_IJNSA_ILi8EEESG_EEENS5_IJSG_SC_EEEEEEEvNS4_8identityENS4_23SM90_TMA_LOAD_MULTICASTES1D_vS1E_EENS_8epilogue10collective6detail29Sm90TmaWarpSpecializedAdapterINS1I_15DefaultEpilogueISK_SL_SL_NS1H_6thread17LinearCombinationISK_Li1EffLNS1M_9ScaleType4KindE0ELNS_15FloatRoundStyleE2ESK_EENS1_15EpilogueDefaultEEEEEvvEEEEvNT_6ParamsE,"a",@progbits
	.sectionflags	@""
	.align	4
.nv.constant0._ZN7cutlass13device_kernelINS_4gemm6kernel13GemmUniversalIN4cute5tupleIJiiiiEEENS1_10collective13CollectiveMmaINS1_34MainloopSm90TmaGmmaWarpSpecializedILi5ENS5_IJNS4_1CILi2EEENSA_ILi1EEESC_EEENS1_32KernelTmaWarpSpecializedPingpongEEENS5_IJNSA_ILi64EEENSA_ILi96EEENSA_ILi128EEEEEENS_10bfloat16_tENS5_IJlSC_lEEESK_SL_NS4_8TiledMMAINS4_8MMA_AtomIJNS4_4SM904GMMA27MMA_64x96x16_F32BF16BF16_SSILNSP_5MajorE0ELSR_0ELNSP_7ScaleInE1ELSS_1EEEEEENS4_6LayoutINS5_IJSC_SC_SC_EEENS5_IJNSA_ILi0EEESX_SX_EEEEENS5_IJNS4_10UnderscoreES10_S10_EEEEENS4_13SM90_TMA_LOADENS4_14ComposedLayoutINS4_7SwizzleILi3ELi4ELi3EEENS4_18smem_ptr_flag_bitsILi16EEENSV_INS5_IJNSA_ILi8EEESG_EEENS5_IJSG_SC_EEEEEEEvNS4_8identityENS4_23SM90_TMA_LOAD_MULTICASTES1D_vS1E_EENS_8epilogue10collective6detail29Sm90TmaWarpSpecializedAdapterINS1I_15DefaultEpilogueISK_SL_SL_NS1H_6thread17LinearCombinationISK_Li1EffLNS1M_9ScaleType4KindE0ELNS_15FloatRoundStyleE2ESK_EENS1_15EpilogueDefaultEEEEEvvEEEEvNT_6ParamsE:
	.zero		1664


//--------------------- SYMBOLS --------------------------

	.type		.nv.reservedSmem.offset0,@object
	.size		.nv.reservedSmem.offset0,0x4
	.type		__assertfail,@function
